def matmul_kernel(
    a_ptr,
    b_ptr,
    c_ptr,
    M,
    N,
    K,
    stride_am,
    stride_ak,
    stride_bk,
    stride_bn,
    stride_cm,
    stride_cn,
    BLOCK_M: tl.constexpr,
    BLOCK_N: tl.constexpr,
    BLOCK_K: tl.constexpr,
    GROUP_M: tl.constexpr,
):
    pid = tl.program_id(axis=0)
    num_pid_m = tl.cdiv(M, BLOCK_M)
    num_pid_n = tl.cdiv(N, BLOCK_N)
    num_pid_in_group = GROUP_M * num_pid_n
    group_id = pid // num_pid_in_group
    first_pid_m = group_id * GROUP_M
    group_size_m = min(num_pid_m - first_pid_m, GROUP_M)
    pid_m = first_pid_m + ((pid % num_pid_in_group) % group_size_m)
    pid_n = (pid % num_pid_in_group) // group_size_m

    offs_am = (pid_m * BLOCK_M + tl.arange(0, BLOCK_M)) % M
    offs_bn = (pid_n * BLOCK_N + tl.arange(0, BLOCK_N)) % N
    offs_k = tl.arange(0, BLOCK_K)
    a_ptrs = a_ptr + offs_am[:, None] * stride_am + offs_k[None, :] * stride_ak
    b_ptrs = b_ptr + offs_k[:, None] * stride_bk + offs_bn[None, :] * stride_bn

    acc = tl.zeros((BLOCK_M, BLOCK_N), dtype=tl.float32)
    for kk in range(0, tl.cdiv(K, BLOCK_K)):
        a = tl.load(a_ptrs, mask=offs_k[None, :] < K - kk * BLOCK_K, other=0.0)
        b = tl.load(b_ptrs, mask=offs_k[:, None] < K - kk * BLOCK_K, other=0.0)
        acc = tl.dot(a, b, acc)
        a_ptrs += BLOCK_K * stride_ak
        b_ptrs += BLOCK_K * stride_bk

    c = acc.to(c_ptr.dtype.element_ty)
    offs_cm = pid_m * BLOCK_M + tl.arange(0, BLOCK_M)
    offs_cn = pid_n * BLOCK_N + tl.arange(0, BLOCK_N)
    c_ptrs = c_ptr + offs_cm[:, None] * stride_cm + offs_cn[None, :] * stride_cn
    mask = (offs_cm[:, None] < M) & (offs_cn[None, :] < N)
    tl.store(c_ptrs, c, mask=mask)

# config = {"BLOCK_K": 64, "BLOCK_M": 128, "BLOCK_N": 16, "GROUP_M": 8, "arch": "sm_90", "dtype": "bf16", "num_ctas": 1, "num_stages": 2, "num_warps": 4}
# arch = sm_90


// ===== COMPILED SASS (sm_90a) =====

	.target	sm_90a

	.elftype	@"ET_EXEC"


//--------------------- .note.nv.tkinfo           --------------------------
	.section	.note.nv.tkinfo,"",@"SHT_NOTE"
	.sectionflags	@"SHF_NOTE_NV_TKINFO"
	.tkinfo
        /*0018*/ 	.word	0x00000002
        /*0030*/ 	.string	""
        /*0030*/ 	.string	"ptxas"
        /*0030*/ 	.string	"Cuda compilation tools, release 13.0, V13.0.88"
        /*0030*/ 	.string	"Build cuda_13.0.r13.0/compiler.36424714_0"
        /*0030*/ 	.string	"-v  -suppress-debug-info  -lineinfo  -arch sm_90a "



//--------------------- .note.nv.cuinfo           --------------------------
	.section	.note.nv.cuinfo,"",@"SHT_NOTE"
	.sectionflags	@"SHF_NOTE_NV_CUINFO"
        /*0018*/ 	.short	0x0002
        /*001a*/ 	.short	0x005a
        /*001c*/ 	.short	0x0082
	.zero		2


//--------------------- .nv.info                  --------------------------
	.section	.nv.info,"",@"SHT_CUDA_INFO"
	.align	4


	//----- nvinfo : EIATTR_REGCOUNT
	.align		4
        /*0000*/ 	.byte	0x04, 0x2f
        /*0002*/ 	.short	(.L_1 - .L_0)
	.align		4
.L_0:
        /*0004*/ 	.word	index@(matmul_kernel)
        /*0008*/ 	.word	0x000000c4


	//----- nvinfo : EIATTR_FRAME_SIZE
	.align		4
.L_1:
        /*000c*/ 	.byte	0x04, 0x11
        /*000e*/ 	.short	(.L_3 - .L_2)
	.align		4
.L_2:
        /*0010*/ 	.word	index@(matmul_kernel)
        /*0014*/ 	.word	0x00000000


	//----- nvinfo : EIATTR_MIN_STACK_SIZE
	.align		4
.L_3:
        /*0018*/ 	.byte	0x04, 0x12
        /*001a*/ 	.short	(.L_5 - .L_4)
	.align		4
.L_4:
        /*001c*/ 	.word	index@(matmul_kernel)
        /*0020*/ 	.word	0x00000000
.L_5:


//--------------------- .nv.compat                --------------------------
	.section	.nv.compat,"",@"SHT_CUDA_COMPAT_INFO"
	.align	4
        /*0000*/ 	.byte	0x02, 0x09, 0x01, 0x00, 0x02, 0x02, 0x04, 0x00, 0x02, 0x05, 0x05, 0x00, 0x03, 0x07, 0x01, 0x01
        /*0010*/ 	.byte	0x02, 0x03, 0x00, 0x00, 0x02, 0x06, 0x01, 0x00, 0x04, 0x0b, 0x08, 0x00, 0x00, 0x00, 0x00, 0x00
        /*0020*/ 	.byte	0x00, 0x00, 0x00, 0x00


//--------------------- .nv.info.matmul_kernel    --------------------------
	.section	.nv.info.matmul_kernel,"",@"SHT_CUDA_INFO"
	.sectionflags	@""
	.align	4


	//----- nvinfo : EIATTR_CUDA_API_VERSION
	.align		4
        /*0000*/ 	.byte	0x04, 0x37
        /*0002*/ 	.short	(.L_7 - .L_6)
.L_6:
        /*0004*/ 	.word	0x00000082


	//----- nvinfo : EIATTR_KPARAM_INFO
	.align		4
.L_7:
        /*0008*/ 	.byte	0x04, 0x17
        /*000a*/ 	.short	(.L_9 - .L_8)
.L_8:
        /*000c*/ 	.word	0x00000000
        /*0010*/ 	.short	0x000d
        /*0012*/ 	.short	0x0048
        /*0014*/ 	.byte	0x00, 0xf4, 0x21, 0x00


	//----- nvinfo : EIATTR_KPARAM_INFO
	.align		4
.L_9:
        /*0018*/ 	.byte	0x04, 0x17
        /*001a*/ 	.short	(.L_11 - .L_10)
.L_10:
        /*001c*/ 	.word	0x00000000
        /*0020*/ 	.short	0x000c
        /*0022*/ 	.short	0x0040
        /*0024*/ 	.byte	0x00, 0xf4, 0x21, 0x00


	//----- nvinfo : EIATTR_KPARAM_INFO
	.align		4
.L_11:
        /*0028*/ 	.byte	0x04, 0x17
        /*002a*/ 	.short	(.L_13 - .L_12)
.L_12:
        /*002c*/ 	.word	0x00000000
        /*0030*/ 	.short	0x000b
        /*0032*/ 	.short	0x0038
        /*0034*/ 	.byte	0x00, 0xf0, 0x11, 0x00


	//----- nvinfo : EIATTR_KPARAM_INFO
	.align		4
.L_13:
        /*0038*/ 	.byte	0x04, 0x17
        /*003a*/ 	.short	(.L_15 - .L_14)
.L_14:
        /*003c*/ 	.word	0x00000000
        /*0040*/ 	.short	0x000a
        /*0042*/ 	.short	0x0034
        /*0044*/ 	.byte	0x00, 0xf0, 0x11, 0x00


	//----- nvinfo : EIATTR_KPARAM_INFO
	.align		4
.L_15:
        /*0048*/ 	.byte	0x04, 0x17
        /*004a*/ 	.short	(.L_17 - .L_16)
.L_16:
        /*004c*/ 	.word	0x00000000
        /*0050*/ 	.short	0x0009
        /*0052*/ 	.short	0x0030
        /*0054*/ 	.byte	0x00, 0xf0, 0x11, 0x00


	//----- nvinfo : EIATTR_KPARAM_INFO
	.align		4
.L_17:
        /*0058*/ 	.byte	0x04, 0x17
        /*005a*/ 	.short	(.L_19 - .L_18)
.L_18:
        /*005c*/ 	.word	0x00000000
        /*0060*/ 	.short	0x0008
        /*0062*/ 	.short	0x002c
        /*0064*/ 	.byte	0x00, 0xf0, 0x11, 0x00


	//----- nvinfo : EIATTR_KPARAM_INFO
	.align		4
.L_19:
        /*0068*/ 	.byte	0x04, 0x17
        /*006a*/ 	.short	(.L_21 - .L_20)
.L_20:
        /*006c*/ 	.word	0x00000000
        /*0070*/ 	.short	0x0007
        /*0072*/ 	.short	0x0028
        /*0074*/ 	.byte	0x00, 0xf0, 0x11, 0x00


	//----- nvinfo : EIATTR_KPARAM_INFO
	.align		4
.L_21:
        /*0078*/ 	.byte	0x04, 0x17
        /*007a*/ 	.short	(.L_23 - .L_22)
.L_22:
        /*007c*/ 	.word	0x00000000
        /*0080*/ 	.short	0x0006
        /*0082*/ 	.short	0x0024
        /*0084*/ 	.byte	0x00, 0xf0, 0x11, 0x00


	//----- nvinfo : EIATTR_KPARAM_INFO
	.align		4
.L_23:
        /*0088*/ 	.byte	0x04, 0x17
        /*008a*/ 	.short	(.L_25 - .L_24)
.L_24:
        /*008c*/ 	.word	0x00000000
        /*0090*/ 	.short	0x0005
        /*0092*/ 	.short	0x0020
        /*0094*/ 	.byte	0x00, 0xf0, 0x11, 0x00


	//----- nvinfo : EIATTR_KPARAM_INFO
	.align		4
.L_25:
        /*0098*/ 	.byte	0x04, 0x17
        /*009a*/ 	.short	(.L_27 - .L_26)
.L_26:
        /*009c*/ 	.word	0x00000000
        /*00a0*/ 	.short	0x0004
        /*00a2*/ 	.short	0x001c
        /*00a4*/ 	.byte	0x00, 0xf0, 0x11, 0x00


	//----- nvinfo : EIATTR_KPARAM_INFO
	.align		4
.L_27:
        /*00a8*/ 	.byte	0x04, 0x17
        /*00aa*/ 	.short	(.L_29 - .L_28)
.L_28:
        /*00ac*/ 	.word	0x00000000
        /*00b0*/ 	.short	0x0003
        /*00b2*/ 	.short	0x0018
        /*00b4*/ 	.byte	0x00, 0xf0, 0x11, 0x00


	//----- nvinfo : EIATTR_KPARAM_INFO
	.align		4
.L_29:
        /*00b8*/ 	.byte	0x04, 0x17
        /*00ba*/ 	.short	(.L_31 - .L_30)
.L_30:
        /*00bc*/ 	.word	0x00000000
        /*00c0*/ 	.short	0x0002
        /*00c2*/ 	.short	0x0010
        /*00c4*/ 	.byte	0x00, 0xf4, 0x21, 0x00


	//----- nvinfo : EIATTR_KPARAM_INFO
	.align		4
.L_31:
        /*00c8*/ 	.byte	0x04, 0x17
        /*00ca*/ 	.short	(.L_33 - .L_32)
.L_32:
        /*00cc*/ 	.word	0x00000000
        /*00d0*/ 	.short	0x0001
        /*00d2*/ 	.short	0x0008
        /*00d4*/ 	.byte	0x00, 0xf4, 0x21, 0x00


	//----- nvinfo : EIATTR_KPARAM_INFO
	.align		4
.L_33:
        /*00d8*/ 	.byte	0x04, 0x17
        /*00da*/ 	.short	(.L_35 - .L_34)
.L_34:
        /*00dc*/ 	.word	0x00000000
        /*00e0*/ 	.short	0x0000
        /*00e2*/ 	.short	0x0000
        /*00e4*/ 	.byte	0x00, 0xf4, 0x21, 0x00


	//----- nvinfo : EIATTR_SPARSE_MMA_MASK
	.align		4
.L_35:
        /*00e8*/ 	.byte	0x03, 0x50
        /*00ea*/ 	.short	0x0000


	//----- nvinfo : EIATTR_MAXREG_COUNT
	.align		4
        /*00ec*/ 	.byte	0x03, 0x1b
        /*00ee*/ 	.short	0x00ff


	//----- nvinfo : EIATTR_NUM_BARRIERS
	.align		4
        /*00f0*/ 	.byte	0x02, 0x4c
        /*00f2*/ 	.byte	0x01
	.zero		1


	//----- nvinfo : EIATTR_MERCURY_ISA_VERSION
	.align		4
        /*00f4*/ 	.byte	0x03, 0x5f
        /*00f6*/ 	.short	0x0101


	//----- nvinfo : EIATTR_EXIT_INSTR_OFFSETS
	.align		4
        /*00f8*/ 	.byte	0x04, 0x1c
        /*00fa*/ 	.short	(.L_37 - .L_36)


	//   ....[0]....
.L_36:
        /*00fc*/ 	.word	0x000038e0


	//   ....[1]....
        /*0100*/ 	.word	0x00003910


	//----- nvinfo : EIATTR_REQNTID
	.align		4
.L_37:
        /*0104*/ 	.byte	0x04, 0x10
        /*0106*/ 	.short	(.L_39 - .L_38)
.L_38:
        /*0108*/ 	.word	0x00000080
        /*010c*/ 	.word	0x00000001
        /*0110*/ 	.word	0x00000001


	//----- nvinfo : EIATTR_CBANK_PARAM_SIZE
	.align		4
.L_39:
        /*0114*/ 	.byte	0x03, 0x19
        /*0116*/ 	.short	0x0050


	//----- nvinfo : EIATTR_PARAM_CBANK
	.align		4
        /*0118*/ 	.byte	0x04, 0x0a
        /*011a*/ 	.short	(.L_41 - .L_40)
	.align		4
.L_40:
        /*011c*/ 	.word	index@(.nv.constant0.matmul_kernel)
        /*0120*/ 	.short	0x0210
        /*0122*/ 	.short	0x0050


	//----- nvinfo : EIATTR_SW_WAR
	.align		4
.L_41:
        /*0124*/ 	.byte	0x04, 0x36
        /*0126*/ 	.short	(.L_43 - .L_42)
.L_42:
        /*0128*/ 	.word	0x00000008
.L_43:


//--------------------- .nv.callgraph             --------------------------
	.section	.nv.callgraph,"",@"SHT_CUDA_CALLGRAPH"
	.align	4
	.sectionentsize	8
	.align		4
        /*0000*/ 	.word	0x00000000
	.align		4
        /*0004*/ 	.word	0xffffffff
	.align		4
        /*0008*/ 	.word	0x00000000
	.align		4
        /*000c*/ 	.word	0xfffffffe
	.align		4
        /*0010*/ 	.word	0x00000000
	.align		4
        /*0014*/ 	.word	0xfffffffd
	.align		4
        /*0018*/ 	.word	0x00000000
	.align		4
        /*001c*/ 	.word	0xfffffffc


//--------------------- .text.matmul_kernel       --------------------------
	.section	.text.matmul_kernel,"ax",@progbits
	.align	128
        .global         matmul_kernel
        .type           matmul_kernel,@function
        .size           matmul_kernel,(.L_x_3 - matmul_kernel)
        .other          matmul_kernel,@"STO_CUDA_ENTRY STV_DEFAULT"
matmul_kernel:
.text.matmul_kernel:
[----:B------:R-:W-:Y:S08]  /*0000*/  LDC R1, c[0x0][0x28] ;  /* 0x00000a00ff017b82 */ /* 0x000ff00000000800 */
[----:B------:R-:W0:Y:S01]  /*0010*/  LDC.64 R16, c[0x0][0x228] ;  /* 0x00008a00ff107b82 */ /* 0x000e220000000a00 */
[----:B------:R-:W1:Y:S01]  /*0020*/  S2R R5, SR_CTAID.X ;  /* 0x0000000000057919 */ /* 0x000e620000002500 */
[----:B------:R-:W-:Y:S01]  /*0030*/  UMOV UR4, 0x400 ;  /* 0x0000040000047882 */ /* 0x000fe20000000000 */
[----:B------:R-:W-:Y:S01]  /*0040*/  ULDC.64 UR14, c[0x0][0x208] ;  /* 0x00008200000e7ab9 */ /* 0x000fe20000000a00 */
[----:B------:R-:W-:-:S02]  /*0050*/  CS2R R24, SRZ ;  /* 0x0000000000187805 */ /* 0x000fc4000001ff00 */
[----:B------:R-:W-:Y:S02]  /*0060*/  CS2R R26, SRZ ;  /* 0x00000000001a7805 */ /* 0x000fe4000001ff00 */
[----:B------:R-:W-:Y:S02]  /*0070*/  CS2R R28, SRZ ;  /* 0x00000000001c7805 */ /* 0x000fe4000001ff00 */
[----:B------:R-:W-:Y:S01]  /*0080*/  CS2R R30, SRZ ;  /* 0x00000000001e7805 */ /* 0x000fe2000001ff00 */
[----:B------:R-:W2:Y:S08]  /*0090*/  LDC R86, c[0x0][0x230] ;  /* 0x00008c00ff567b82 */ /* 0x000eb00000000800 */
[----:B------:R-:W3:Y:S01]  /*00a0*/  S2UR UR12, SR_CgaCtaId ;  /* 0x00000000000c79c3 */ /* 0x000ee20000008800 */
[----:B0-----:R-:W-:-:S05]  /*00b0*/  VIADD R0, R17, 0xf ;  /* 0x0000000f11007836 */ /* 0x001fca0000000000 */
[----:B------:R-:W-:Y:S01]  /*00c0*/  SHF.R.S32.HI R3, RZ, 0x1f, R0 ;  /* 0x0000001fff037819 */ /* 0x000fe20000011400 */
[----:B--2---:R-:W-:-:S03]  /*00d0*/  VIADD R86, R86, 0x3f ;  /* 0x0000003f56567836 */ /* 0x004fc60000000000 */
[----:B------:R-:W-:Y:S02]  /*00e0*/  LEA.HI R3, R3, R0, RZ, 0x4 ;  /* 0x0000000003037211 */ /* 0x000fe400078f20ff */
[----:B-1----:R-:W-:Y:S02]  /*00f0*/  IABS R8, R5 ;  /* 0x0000000500087213 */ /* 0x002fe40000000000 */
[----:B------:R-:W-:Y:S01]  /*0100*/  SHF.R.S32.HI R3, RZ, 0x4, R3 ;  /* 0x00000004ff037819 */ /* 0x000fe20000011403 */
[----:B---3--:R-:W-:-:S04]  /*0110*/  ULEA UR12, UR12, UR4, 0x18 ;  /* 0x000000040c0c7291 */ /* 0x008fc8000f8ec03f */
[----:B------:R-:W-:-:S05]  /*0120*/  IMAD.SHL.U32 R4, R3, 0x8, RZ ;  /* 0x0000000803047824 */ /* 0x000fca00078e00ff */
[-C--:B------:R-:W-:Y:S02]  /*0130*/  IABS R7, R4.reuse ;  /* 0x0000000400077213 */ /* 0x080fe40000000000 */
[----:B------:R-:W-:Y:S02]  /*0140*/  IABS R10, R4 ;  /* 0x00000004000a7213 */ /* 0x000fe40000000000 */
[----:B------:R-:W0:Y:S08]  /*0150*/  I2F.RP R0, R7 ;  /* 0x0000000700007306 */ /* 0x000e300000209400 */
[----:B0-----:R-:W0:Y:S02]  /*0160*/  MUFU.RCP R0, R0 ;  /* 0x0000000000007308 */ /* 0x001e240000001000 */
[----:B0-----:R-:W-:-:S02]  /*0170*/  VIADD R2, R0, 0xffffffe ;  /* 0x0ffffffe00027836 */ /* 0x001fc40000000000 */
[----:B------:R-:W-:-:S04]  /*0180*/  IMAD.MOV R0, RZ, RZ, -R10 ;  /* 0x000000ffff007224 */ /* 0x000fc800078e0a0a */
[----:B------:R0:W1:Y:S02]  /*0190*/  F2I.FTZ.U32.TRUNC.NTZ R3, R2 ;  /* 0x0000000200037305 */ /* 0x000064000021f000 */
[----:B0-----:R-:W-:Y:S02]  /*01a0*/  IMAD.MOV.U32 R2, RZ, RZ, RZ ;  /* 0x000000ffff027224 */ /* 0x001fe400078e00ff */
[----:B-1----:R-:W-:-:S04]  /*01b0*/  IMAD.MOV R6, RZ, RZ, -R3 ;  /* 0x000000ffff067224 */ /* 0x002fc800078e0a03 */
[----:B------:R-:W-:Y:S02]  /*01c0*/  IMAD R9, R6, R7, RZ ;  /* 0x0000000706097224 */ /* 0x000fe400078e02ff */
[----:B------:R-:W-:Y:S02]  /*01d0*/  IMAD.MOV.U32 R6, RZ, RZ, R8 ;  /* 0x000000ffff067224 */ /* 0x000fe400078e0008 */
[----:B------:R-:W-:-:S06]  /*01e0*/  IMAD.HI.U32 R3, R3, R9, R2 ;  /* 0x0000000903037227 */ /* 0x000fcc00078e0002 */
[----:B------:R-:W-:-:S04]  /*01f0*/  IMAD.HI.U32 R3, R3, R6, RZ ;  /* 0x0000000603037227 */ /* 0x000fc800078e00ff */
[----:B------:R-:W-:-:S05]  /*0200*/  IMAD R0, R3, R0, R6 ;  /* 0x0000000003007224 */ /* 0x000fca00078e0206 */
[----:B------:R-:W-:-:S13]  /*0210*/  ISETP.GT.U32.AND P1, PT, R7, R0, PT ;  /* 0x000000000700720c */ /* 0x000fda0003f24070 */
[----:B------:R-:W-:Y:S02]  /*0220*/  @!P1 IMAD.IADD R0, R0, 0x1, -R7 ;  /* 0x0000000100009824 */ /* 0x000fe400078e0a07 */
[----:B------:R-:W-:Y:S01]  /*0230*/  @!P1 VIADD R3, R3, 0x1 ;  /* 0x0000000103039836 */ /* 0x000fe20000000000 */
[----:B------:R-:W-:Y:S02]  /*0240*/  ISETP.NE.AND P1, PT, R4, RZ, PT ;  /* 0x000000ff0400720c */ /* 0x000fe40003f25270 */
[----:B------:R-:W-:Y:S02]  /*0250*/  ISETP.GE.U32.AND P0, PT, R0, R7, PT ;  /* 0x000000070000720c */ /* 0x000fe40003f06070 */
[----:B------:R-:W-:-:S04]  /*0260*/  LOP3.LUT R0, R5, R4, RZ, 0x3c, !PT ;  /* 0x0000000405007212 */ /* 0x000fc800078e3cff */
[----:B------:R-:W-:Y:S01]  /*0270*/  ISETP.GE.AND P2, PT, R0, RZ, PT ;  /* 0x000000ff0000720c */ /* 0x000fe20003f46270 */
[----:B------:R-:W-:-:S06]  /*0280*/  VIADD R0, R16, 0x7f ;  /* 0x0000007f10007836 */ /* 0x000fcc0000000000 */
[----:B------:R-:W-:-:S04]  /*0290*/  @P0 VIADD R3, R3, 0x1 ;  /* 0x0000000103030836 */ /* 0x000fc80000000000 */
[----:B------:R-:W-:Y:S01]  /*02a0*/  IMAD.MOV.U32 R2, RZ, RZ, R3 ;  /* 0x000000ffff027224 */ /* 0x000fe200078e0003 */
[----:B------:R-:W-:-:S03]  /*02b0*/  SHF.R.S32.HI R3, RZ, 0x1f, R0 ;  /* 0x0000001fff037819 */ /* 0x000fc60000011400 */
[----:B------:R-:W-:Y:S01]  /*02c0*/  @!P2 IMAD.MOV R2, RZ, RZ, -R2 ;  /* 0x000000ffff02a224 */ /* 0x000fe200078e0a02 */
[----:B------:R-:W-:Y:S02]  /*02d0*/  @!P1 LOP3.LUT R2, RZ, R4, RZ, 0x33, !PT ;  /* 0x00000004ff029212 */ /* 0x000fe400078e33ff */
[----:B------:R-:W-:-:S03]  /*02e0*/  LEA.HI R3, R3, R0, RZ, 0x7 ;  /* 0x0000000003037211 */ /* 0x000fc600078f38ff */
[----:B------:R-:W-:Y:S02]  /*02f0*/  IMAD.SHL.U32 R6, R2, 0x8, RZ ;  /* 0x0000000802067824 */ /* 0x000fe400078e00ff */
[----:B------:R-:W-:-:S03]  /*0300*/  IMAD.MOV R2, RZ, RZ, -R2 ;  /* 0x000000ffff027224 */ /* 0x000fc600078e0a02 */
[----:B------:R-:W-:Y:S01]  /*0310*/  LEA.HI.SX32 R3, R3, -R6, 0x19 ;  /* 0x8000000603037211 */ /* 0x000fe200078fcaff */
[----:B------:R-:W-:-:S03]  /*0320*/  IMAD R8, R4, R2, R5 ;  /* 0x0000000204087224 */ /* 0x000fc600078e0205 */
[----:B------:R-:W-:-:S04]  /*0330*/  VIMNMX R11, R3, 0x8, PT ;  /* 0x00000008030b7848 */ /* 0x000fc80003fe0100 */
[-C--:B------:R-:W-:Y:S02]  /*0340*/  IABS R7, R11.reuse ;  /* 0x0000000b00077213 */ /* 0x080fe40000000000 */
[----:B------:R-:W-:Y:S02]  /*0350*/  IABS R4, R11 ;  /* 0x0000000b00047213 */ /* 0x000fe40000000000 */
[----:B------:R-:W0:Y:S08]  /*0360*/  I2F.RP R0, R7 ;  /* 0x0000000700007306 */ /* 0x000e300000209400 */
[----:B0-----:R-:W0:Y:S02]  /*0370*/  MUFU.RCP R0, R0 ;  /* 0x0000000000007308 */ /* 0x001e240000001000 */
[----:B0-----:R-:W-:-:S02]  /*0380*/  VIADD R3, R0, 0xffffffe ;  /* 0x0ffffffe00037836 */ /* 0x001fc40000000000 */
[----:B------:R-:W-:Y:S02]  /*0390*/  IMAD.MOV R0, RZ, RZ, -R4 ;  /* 0x000000ffff007224 */ /* 0x000fe400078e0a04 */
[----:B------:R-:W0:Y:S02]  /*03a0*/  S2R R4, SR_TID.X ;  /* 0x0000000000047919 */ /* 0x000e240000002100 */
[----:B------:R-:W1:Y:S02]  /*03b0*/  F2I.FTZ.U32.TRUNC.NTZ R3, R3 ;  /* 0x0000000300037305 */ /* 0x000e64000021f000 */
[----:B-1----:R-:W-:-:S04]  /*03c0*/  IMAD.MOV R9, RZ, RZ, -R3 ;  /* 0x000000ffff097224 */ /* 0x002fc800078e0a03 */
[----:B------:R-:W-:Y:S01]  /*03d0*/  IMAD.MOV.U32 R2, RZ, RZ, R9 ;  /* 0x000000ffff027224 */ /* 0x000fe200078e0009 */
[----:B------:R-:W-:-:S03]  /*03e0*/  IABS R9, R8 ;  /* 0x0000000800097213 */ /* 0x000fc60000000000 */
[----:B------:R-:W-:Y:S02]  /*03f0*/  IMAD R5, R2, R7, RZ ;  /* 0x0000000702057224 */ /* 0x000fe400078e02ff */
[----:B------:R-:W-:-:S04]  /*0400*/  IMAD.MOV.U32 R2, RZ, RZ, RZ ;  /* 0x000000ffff027224 */ /* 0x000fc800078e00ff */
[----:B------:R-:W-:Y:S01]  /*0410*/  IMAD.HI.U32 R2, R3, R5, R2 ;  /* 0x0000000503027227 */ /* 0x000fe200078e0002 */
[----:B0-----:R-:W-:-:S05]  /*0420*/  LOP3.LUT R3, R4, 0x7f, RZ, 0xc0, !PT ;  /* 0x0000007f04037812 */ /* 0x001fca00078ec0ff */
        /* <DEDUP_REMOVED lines=8> */
[----:B------:R-:W-:-:S07]  /*04b0*/  ISETP.GE.AND P2, PT, R0, RZ, PT ;  /* 0x000000ff0000720c */ /* 0x000fce0003f46270 */
[----:B------:R-:W-:Y:S01]  /*04c0*/  @P0 VIADD R2, R2, 0x1 ;  /* 0x0000000102020836 */ /* 0x000fe20000000000 */
[----:B------:R-:W-:-:S05]  /*04d0*/  ISETP.GE.AND P0, PT, R86, 0x40, PT ;  /* 0x000000405600780c */ /* 0x000fca0003f06270 */
[----:B------:R-:W-:Y:S01]  /*04e0*/  @!P2 IMAD.MOV R2, RZ, RZ, -R2 ;  /* 0x000000ffff02a224 */ /* 0x000fe200078e0a02 */
[----:B------:R-:W-:-:S05]  /*04f0*/  @!P1 LOP3.LUT R2, RZ, R11, RZ, 0x33, !PT ;  /* 0x0000000bff029212 */ /* 0x000fca00078e33ff */
[----:B------:R-:W-:Y:S02]  /*0500*/  IMAD.MOV R0, RZ, RZ, -R2 ;  /* 0x000000ffff007224 */ /* 0x000fe400078e0a02 */
[----:B------:R-:W-:Y:S02]  /*0510*/  IMAD.SHL.U32 R2, R2, 0x10, RZ ;  /* 0x0000001002027824 */ /* 0x000fe400078e00ff */
[----:B------:R-:W-:-:S04]  /*0520*/  IMAD R0, R11, R0, R8 ;  /* 0x000000000b007224 */ /* 0x000fc800078e0208 */
[----:B------:R-:W-:-:S04]  /*0530*/  IMAD.IADD R0, R6, 0x1, R0 ;  /* 0x0000000106007824 */ /* 0x000fc800078e0200 */
[----:B------:R-:W-:Y:S01]  /*0540*/  IMAD R3, R0, 0x80, R3 ;  /* 0x0000008000037824 */ /* 0x000fe200078e0203 */
[----:B------:R-:W-:Y:S06]  /*0550*/  @!P0 BRA `(.L_x_0) ;  /* 0x0000002800e08947 */ /* 0x000fec0003800000 */
[----:B------:R-:W-:Y:S01]  /*0560*/  IABS R13, R16 ;  /* 0x00000010000d7213 */ /* 0x000fe20000000000 */
[----:B------:R-:W-:Y:S01]  /*0570*/  ULDC UR4, c[0x0][0x234] ;  /* 0x00008d0000047ab9 */ /* 0x000fe20000000800 */
[----:B------:R-:W-:Y:S01]  /*0580*/  IABS R18, R17 ;  /* 0x0000001100127213 */ /* 0x000fe20000000000 */
[----:B------:R-:W-:Y:S01]  /*0590*/  ULDC.64 UR6, c[0x0][0x210] ;  /* 0x0000840000067ab9 */ /* 0x000fe20000000a00 */
[----:B------:R-:W0:Y:S01]  /*05a0*/  I2F.RP R0, R13 ;  /* 0x0000000d00007306 */ /* 0x000e220000209400 */
[----:B------:R-:W-:Y:S01]  /*05b0*/  SHF.R.U32.HI R10, RZ, 0x6, R4 ;  /* 0x00000006ff0a7819 */ /* 0x000fe20000011604 */
[----:B------:R-:W1:Y:S01]  /*05c0*/  LDC R85, c[0x0][0x238] ;  /* 0x00008e00ff557b82 */ /* 0x000e620000000800 */
[----:B------:R-:W-:Y:S01]  /*05d0*/  ISETP.GE.AND P2, PT, R3, RZ, PT ;  /* 0x000000ff0300720c */ /* 0x000fe20003f46270 */
[----:B------:R-:W-:Y:S01]  /*05e0*/  USHF.R.U32.HI UR13, URZ, 0x4, UR12 ;  /* 0x000000043f0d7899 */ /* 0x000fe2000801160c */
[----:B------:R-:W-:Y:S01]  /*05f0*/  CS2R R32, SRZ ;  /* 0x0000000000207805 */ /* 0x000fe2000001ff00 */
[----:B------:R-:W-:Y:S01]  /*0600*/  ULDC UR8, c[0x0][0x230] ;  /* 0x00008c0000087ab9 */ /* 0x000fe20000000800 */
[----:B------:R-:W-:Y:S01]  /*0610*/  UMOV UR5, URZ ;  /* 0x0000003f00057c82 */ /* 0x000fe20008000000 */
[----:B------:R-:W2:Y:S01]  /*0620*/  I2F.RP R5, R18 ;  /* 0x0000001200057306 */ /* 0x000ea20000209400 */
[----:B------:R-:W-:Y:S01]  /*0630*/  USGXT.U32 UR13, UR13, 0xe ;  /* 0x0000000e0d0d789a */ /* 0x000fe20008000000 */
[----:B------:R-:W-:Y:S01]  /*0640*/  IMAD.U32 R166, RZ, RZ, UR8 ;  /* 0x00000008ffa67e24 */ /* 0x000fe2000f8e00ff */
[----:B------:R-:W-:-:S02]  /*0650*/  CS2R R34, SRZ ;  /* 0x0000000000227805 */ /* 0x000fc4000001ff00 */
[----:B------:R-:W-:Y:S01]  /*0660*/  CS2R R36, SRZ ;  /* 0x0000000000247805 */ /* 0x000fe2000001ff00 */
[----:B------:R-:W-:Y:S01]  /*0670*/  UIADD3 UR8, UP0, UR13, 0x80, URZ ;  /* 0x000000800d087890 */ /* 0x000fe2000ff1e03f */
[----:B------:R-:W-:Y:S02]  /*0680*/  CS2R R38, SRZ ;  /* 0x0000000000267805 */ /* 0x000fe4000001ff00 */
[----:B------:R-:W-:Y:S01]  /*0690*/  CS2R R30, SRZ ;  /* 0x00000000001e7805 */ /* 0x000fe2000001ff00 */
[----:B0-----:R-:W0:Y:S08]  /*06a0*/  MUFU.RCP R0, R0 ;  /* 0x0000000000007308 */ /* 0x001e300000001000 */
[----:B--2---:R-:W2:Y:S01]  /*06b0*/  MUFU.RCP R5, R5 ;  /* 0x0000000500057308 */ /* 0x004ea20000001000 */
[----:B-1----:R-:W-:-:S02]  /*06c0*/  IMAD R40, R85, 0x2f, RZ ;  /* 0x0000002f55287824 */ /* 0x002fc400078e02ff */
[C---:B------:R-:W-:Y:S02]  /*06d0*/  IMAD R41, R85.reuse, 0x2e, RZ ;  /* 0x0000002e55297824 */ /* 0x040fe400078e02ff */
[C---:B------:R-:W-:Y:S02]  /*06e0*/  IMAD R42, R85.reuse, 0x2d, RZ ;  /* 0x0000002d552a7824 */ /* 0x040fe400078e02ff */
[C---:B------:R-:W-:Y:S02]  /*06f0*/  IMAD R43, R85.reuse, 0x2c, RZ ;  /* 0x0000002c552b7824 */ /* 0x040fe400078e02ff */
[----:B0-----:R-:W-:Y:S01]  /*0700*/  VIADD R6, R0, 0xffffffe ;  /* 0x0ffffffe00067836 */ /* 0x001fe20000000000 */
[----:B------:R-:W-:Y:S01]  /*0710*/  IABS R0, R3 ;  /* 0x0000000300007213 */ /* 0x000fe20000000000 */
[C---:B------:R-:W-:Y:S02]  /*0720*/  IMAD R44, R85.reuse, 0x2b, RZ ;  /* 0x0000002b552c7824 */ /* 0x040fe400078e02ff */
[----:B------:R0:W1:Y:S01]  /*0730*/  F2I.FTZ.U32.TRUNC.NTZ R7, R6 ;  /* 0x0000000600077305 */ /* 0x000062000021f000 */
[----:B------:R-:W-:-:S02]  /*0740*/  IMAD R45, R85, 0x2a, RZ ;  /* 0x0000002a552d7824 */ /* 0x000fc400078e02ff */
[----:B--2---:R-:W-:Y:S01]  /*0750*/  VIADD R8, R5, 0xffffffe ;  /* 0x0ffffffe05087836 */ /* 0x004fe20000000000 */
[----:B------:R-:W-:Y:S01]  /*0760*/  SGXT.U32 R5, R10, 0x1 ;  /* 0x000000010a05781a */ /* 0x000fe20000000000 */
[C---:B------:R-:W-:Y:S02]  /*0770*/  IMAD R46, R85.reuse, 0x29, RZ ;  /* 0x00000029552e7824 */ /* 0x040fe400078e02ff */
[C---:B------:R-:W-:Y:S01]  /*0780*/  IMAD R47, R85.reuse, 0x28, RZ ;  /* 0x00000028552f7824 */ /* 0x040fe200078e02ff */
[----:B------:R2:W3:Y:S01]  /*0790*/  F2I.FTZ.U32.TRUNC.NTZ R9, R8 ;  /* 0x0000000800097305 */ /* 0x0004e2000021f000 */
[----:B0-----:R-:W-:Y:S01]  /*07a0*/  IMAD.MOV.U32 R6, RZ, RZ, RZ ;  /* 0x000000ffff067224 */ /* 0x001fe200078e00ff */
[----:B------:R-:W-:Y:S01]  /*07b0*/  LOP3.LUT R20, R2, R5, RZ, 0xfc, !PT ;  /* 0x0000000502147212 */ /* 0x000fe200078efcff */
[C---:B------:R-:W-:Y:S01]  /*07c0*/  IMAD R48, R85.reuse, 0x27, RZ ;  /* 0x0000002755307824 */ /* 0x040fe200078e02ff */
[----:B------:R-:W-:Y:S01]  /*07d0*/  SHF.R.S32.HI R5, RZ, 0x1f, R86 ;  /* 0x0000001fff057819 */ /* 0x000fe20000011456 */
[----:B------:R-:W-:Y:S01]  /*07e0*/  IMAD R49, R85, 0x26, RZ ;  /* 0x0000002655317824 */ /* 0x000fe200078e02ff */
[C---:B------:R-:W-:Y:S01]  /*07f0*/  LOP3.LUT R22, R20.reuse, 0xe, RZ, 0xfc, !PT ;  /* 0x0000000e14167812 */ /* 0x040fe200078efcff */
[--C-:B-1----:R-:W-:Y:S01]  /*0800*/  IMAD.MOV R12, RZ, RZ, -R7.reuse ;  /* 0x000000ffff0c7224 */ /* 0x102fe200078e0a07 */
[----:B------:R-:W-:Y:S01]  /*0810*/  LOP3.LUT R25, R20, 0xa, RZ, 0xfc, !PT ;  /* 0x0000000a14197812 */ /* 0x000fe200078efcff */
[----:B--2---:R-:W-:Y:S01]  /*0820*/  IMAD.MOV.U32 R8, RZ, RZ, RZ ;  /* 0x000000ffff087224 */ /* 0x004fe200078e00ff */
[----:B------:R-:W-:Y:S01]  /*0830*/  LEA.HI R86, R5, R86, RZ, 0x6 ;  /* 0x0000005605567211 */ /* 0x000fe200078f30ff */
[----:B------:R-:W-:Y:S01]  /*0840*/  IMAD R11, R12, R13, RZ ;  /* 0x0000000d0c0b7224 */ /* 0x000fe200078e02ff */
[C---:B------:R-:W-:Y:S01]  /*0850*/  LOP3.LUT R24, R20.reuse, 0xc, RZ, 0xfc, !PT ;  /* 0x0000000c14187812 */ /* 0x040fe200078efcff */
[----:B------:R-:W-:Y:S01]  /*0860*/  IMAD R50, R85, 0x25, RZ ;  /* 0x0000002555327824 */ /* 0x000fe200078e02ff */
[C---:B------:R-:W-:Y:S01]  /*0870*/  LOP3.LUT R27, R20.reuse, 0x6, RZ, 0xfc, !PT ;  /* 0x00000006141b7812 */ /* 0x040fe200078efcff */
[----:B------:R-:W-:Y:S01]  /*0880*/  IMAD.HI.U32 R6, R7, R11, R6 ;  /* 0x0000000b07067227 */ /* 0x000fe200078e0006 */
[----:B------:R-:W-:-:S02]  /*0890*/  LOP3.LUT R26, R20, 0x8, RZ, 0xfc, !PT ;  /* 0x00000008141a7812 */ /* 0x000fc400078efcff */
[----:B------:R-:W-:Y:S01]  /*08a0*/  IABS R11, R24 ;  /* 0x00000018000b7213 */ /* 0x000fe20000000000 */
[--C-:B---3--:R-:W-:Y:S01]  /*08b0*/  IMAD.MOV R15, RZ, RZ, -R9.reuse ;  /* 0x000000ffff0f7224 */ /* 0x108fe200078e0a09 */
[----:B------:R-:W-:Y:S01]  /*08c0*/  IABS R19, R26 ;  /* 0x0000001a00137213 */ /* 0x000fe20000000000 */
[----:B------:R-:W-:Y:S01]  /*08d0*/  IMAD.HI.U32 R6, R6, R0, RZ ;  /* 0x0000000006067227 */ /* 0x000fe200078e00ff */
[C---:B------:R-:W-:Y:S02]  /*08e0*/  LOP3.LUT R28, R20.reuse, 0x4, RZ, 0xfc, !PT ;  /* 0x00000004141c7812 */ /* 0x040fe400078efcff */
[----:B------:R-:W-:Y:S01]  /*08f0*/  LOP3.LUT R29, R20, 0x2, RZ, 0xfc, !PT ;  /* 0x00000002141d7812 */ /* 0x000fe200078efcff */
[----:B------:R-:W-:Y:S01]  /*0900*/  IMAD.MOV R6, RZ, RZ, -R6 ;  /* 0x000000ffff067224 */ /* 0x000fe200078e0a06 */
[----:B------:R-:W-:Y:S01]  /*0910*/  IABS R12, R28 ;  /* 0x0000001c000c7213 */ /* 0x000fe20000000000 */
[----:B------:R-:W-:Y:S01]  /*0920*/  IMAD R7, R15, R18, RZ ;  /* 0x000000120f077224 */ /* 0x000fe200078e02ff */
[----:B------:R-:W-:Y:S01]  /*0930*/  IABS R15, R25 ;  /* 0x00000019000f7213 */ /* 0x000fe20000000000 */
[----:B------:R-:W-:Y:S01]  /*0940*/  IMAD R0, R13, R6, R0 ;  /* 0x000000060d007224 */ /* 0x000fe200078e0200 */
[----:B------:R-:W-:Y:S01]  /*0950*/  IABS R21, R29 ;  /* 0x0000001d00157213 */ /* 0x000fe20000000000 */
[----:B------:R-:W-:Y:S01]  /*0960*/  IMAD.HI.U32 R8, R9, R7, R8 ;  /* 0x0000000709087227 */ /* 0x000fe200078e0008 */
[----:B------:R-:W-:-:S02]  /*0970*/  IABS R9, R22 ;  /* 0x0000001600097213 */ /* 0x000fc40000000000 */
[----:B------:R-:W-:Y:S01]  /*0980*/  ISETP.GT.U32.AND P0, PT, R13, R0, PT ;  /* 0x000000000d00720c */ /* 0x000fe20003f04070 */
[----:B------:R-:W-:Y:S01]  /*0990*/  IMAD R51, R85, 0x24, RZ ;  /* 0x0000002455337824 */ /* 0x000fe200078e02ff */
[----:B------:R-:W-:Y:S01]  /*09a0*/  IABS R23, R20 ;  /* 0x0000001400177213 */ /* 0x000fe20000000000 */
[----:B------:R-:W-:Y:S01]  /*09b0*/  IMAD.HI.U32 R5, R8, R9, RZ ;  /* 0x0000000908057227 */ /* 0x000fe200078e00ff */
[----:B------:R-:W-:-:S03]  /*09c0*/  SHF.R.S32.HI R86, RZ, 0x6, R86 ;  /* 0x00000006ff567819 */ /* 0x000fc60000011456 */
[----:B------:R-:W-:-:S04]  /*09d0*/  IMAD.HI.U32 R7, R8, R15, RZ ;  /* 0x0000000f08077227 */ /* 0x000fc800078e00ff */
[----:B------:R-:W-:Y:S02]  /*09e0*/  IMAD.MOV R5, RZ, RZ, -R5 ;  /* 0x000000ffff057224 */ /* 0x000fe400078e0a05 */
[----:B------:R-:W-:Y:S02]  /*09f0*/  IMAD.MOV R10, RZ, RZ, -R7 ;  /* 0x000000ffff0a7224 */ /* 0x000fe400078e0a07 */
[----:B------:R-:W-:Y:S01]  /*0a00*/  IMAD R7, R18, R5, R9 ;  /* 0x0000000512077224 */ /* 0x000fe200078e0209 */
[----:B------:R-:W-:Y:S01]  /*0a10*/  IABS R5, R27 ;  /* 0x0000001b00057213 */ /* 0x000fe20000000000 */
[----:B------:R-:W-:Y:S02]  /*0a20*/  @!P0 IMAD.IADD R0, R0, 0x1, -R13 ;  /* 0x0000000100008824 */ /* 0x000fe400078e0a0d */
[C---:B------:R-:W-:Y:S01]  /*0a30*/  IMAD R10, R18.reuse, R10, R15 ;  /* 0x0000000a120a7224 */ /* 0x040fe200078e020f */
[----:B------:R-:W-:Y:S01]  /*0a40*/  ISETP.GT.U32.AND P4, PT, R18, R7, PT ;  /* 0x000000071200720c */ /* 0x000fe20003f84070 */
[----:B------:R-:W-:Y:S01]  /*0a50*/  IMAD.HI.U32 R6, R8, R11, RZ ;  /* 0x0000000b08067227 */ /* 0x000fe200078e00ff */
[----:B------:R-:W-:-:S02]  /*0a60*/  ISETP.GT.U32.AND P0, PT, R13, R0, PT ;  /* 0x000000000d00720c */ /* 0x000fc40003f04070 */
[----:B------:R-:W-:Y:S01]  /*0a70*/  ISETP.GT.U32.AND P5, PT, R18, R10, PT ;  /* 0x0000000a1200720c */ /* 0x000fe20003fa4070 */
[----:B------:R-:W-:Y:S02]  /*0a80*/  IMAD.MOV.U32 R15, RZ, RZ, R5 ;  /* 0x000000ffff0f7224 */ /* 0x000fe400078e0005 */
[----:B------:R-:W-:-:S04]  /*0a90*/  IMAD.HI.U32 R5, R8, R19, RZ ;  /* 0x0000001308057227 */ /* 0x000fc800078e00ff */
[----:B------:R-:W-:Y:S02]  /*0aa0*/  IMAD.MOV R6, RZ, RZ, -R6 ;  /* 0x000000ffff067224 */ /* 0x000fe400078e0a06 */
[----:B------:R-:W-:Y:S02]  /*0ab0*/  IMAD.MOV R5, RZ, RZ, -R5 ;  /* 0x000000ffff057224 */ /* 0x000fe400078e0a05 */
[C---:B------:R-:W-:Y:S02]  /*0ac0*/  IMAD R9, R18.reuse, R6, R11 ;  /* 0x0000000612097224 */ /* 0x040fe400078e020b */
[C---:B------:R-:W-:Y:S02]  /*0ad0*/  IMAD R11, R18.reuse, R5, R19 ;  /* 0x00000005120b7224 */ /* 0x040fe400078e0213 */
[----:B------:R-:W-:Y:S01]  /*0ae0*/  IMAD.MOV.U32 R19, RZ, RZ, R12 ;  /* 0x000000ffff137224 */ /* 0x000fe200078e000c */
[----:B------:R-:W-:Y:S01]  /*0af0*/  ISETP.GT.U32.AND P1, PT, R18, R9, PT ;  /* 0x000000091200720c */ /* 0x000fe20003f24070 */
[----:B------:R-:W-:-:S04]  /*0b00*/  IMAD.HI.U32 R6, R8, R15, RZ ;  /* 0x0000000f08067227 */ /* 0x000fc800078e00ff */
[----:B------:R-:W-:-:S04]  /*0b10*/  IMAD.HI.U32 R5, R8, R19, RZ ;  /* 0x0000001308057227 */ /* 0x000fc800078e00ff */
[----:B------:R-:W-:Y:S01]  /*0b20*/  @!P0 IMAD.IADD R0, R0, 0x1, -R13 ;  /* 0x0000000100008824 */ /* 0x000fe200078e0a0d */
[----:B------:R-:W-:Y:S01]  /*0b30*/  ISETP.NE.AND P0, PT, R16, RZ, PT ;  /* 0x000000ff1000720c */ /* 0x000fe20003f05270 */
[----:B------:R-:W-:Y:S02]  /*0b40*/  IMAD.MOV R6, RZ, RZ, -R6 ;  /* 0x000000ffff067224 */ /* 0x000fe400078e0a06 */
[----:B------:R-:W-:Y:S02]  /*0b50*/  IMAD.MOV R13, RZ, RZ, -R5 ;  /* 0x000000ffff0d7224 */ /* 0x000fe400078e0a05 */
[----:B------:R-:W-:Y:S01]  /*0b60*/  IMAD.MOV.U32 R5, RZ, RZ, R0 ;  /* 0x000000ffff057224 */ /* 0x000fe200078e0000 */
[----:B------:R-:W-:Y:S01]  /*0b70*/  LOP3.LUT R0, R4, 0x3f, RZ, 0xc0, !PT ;  /* 0x0000003f04007812 */ /* 0x000fe200078ec0ff */
[----:B------:R-:W-:Y:S02]  /*0b80*/  IMAD R12, R18, R6, R15 ;  /* 0x00000006120c7224 */ /* 0x000fe400078e020f */
[----:B------:R-:W-:-:S03]  /*0b90*/  IMAD.HI.U32 R6, R8, R21, RZ ;  /* 0x0000001508067227 */ /* 0x000fc600078e00ff */
[----:B------:R-:W-:Y:S01]  /*0ba0*/  ISETP.GT.U32.AND P6, PT, R18, R12, PT ;  /* 0x0000000c1200720c */ /* 0x000fe20003fc4070 */
[----:B------:R-:W-:-:S04]  /*0bb0*/  IMAD.HI.U32 R8, R8, R23, RZ ;  /* 0x0000001708087227 */ /* 0x000fc800078e00ff */
[----:B------:R-:W-:Y:S01]  /*0bc0*/  @!P2 IMAD.MOV R5, RZ, RZ, -R5 ;  /* 0x000000ffff05a224 */ /* 0x000fe200078e0a05 */
[C---:B------:R-:W-:Y:S01]  /*0bd0*/  ISETP.GT.U32.AND P2, PT, R18.reuse, R11, PT ;  /* 0x0000000b1200720c */ /* 0x040fe20003f44070 */
[----:B------:R-:W-:Y:S01]  /*0be0*/  IMAD.MOV R6, RZ, RZ, -R6 ;  /* 0x000000ffff067224 */ /* 0x000fe200078e0a06 */
[----:B------:R-:W-:Y:S01]  /*0bf0*/  @!P0 LOP3.LUT R5, RZ, R16, RZ, 0x33, !PT ;  /* 0x00000010ff058212 */ /* 0x000fe200078e33ff */
[----:B------:R-:W-:Y:S02]  /*0c00*/  IMAD.MOV R14, RZ, RZ, -R8 ;  /* 0x000000ffff0e7224 */ /* 0x000fe400078e0a08 */
[C---:B------:R-:W-:Y:S02]  /*0c10*/  IMAD R8, R18.reuse, R13, R19 ;  /* 0x0000000d12087224 */ /* 0x040fe400078e0213 */
[C---:B------:R-:W-:Y:S01]  /*0c20*/  IMAD R13, R18.reuse, R6, R21 ;  /* 0x00000006120d7224 */ /* 0x040fe200078e0215 */
[----:B------:R-:W-:Y:S01]  /*0c30*/  SHF.R.S32.HI R6, RZ, 0x6, R4 ;  /* 0x00000006ff067819 */ /* 0x000fe20000011404 */
[C---:B------:R-:W-:Y:S01]  /*0c40*/  IMAD R14, R18.reuse, R14, R23 ;  /* 0x0000000e120e7224 */ /* 0x040fe200078e0217 */
[C---:B------:R-:W-:Y:S01]  /*0c50*/  ISETP.GT.U32.AND P0, PT, R18.reuse, R8, PT ;  /* 0x000000081200720c */ /* 0x040fe20003f04070 */
[--C-:B------:R-:W-:Y:S01]  /*0c60*/  @!P4 IMAD.IADD R7, R7, 0x1, -R18.reuse ;  /* 0x000000010707c824 */ /* 0x100fe200078e0a12 */
[C---:B------:R-:W-:Y:S01]  /*0c70*/  ISETP.GT.U32.AND P3, PT, R18.reuse, R13, PT ;  /* 0x0000000d1200720c */ /* 0x040fe20003f64070 */
[--C-:B------:R-:W-:Y:S01]  /*0c80*/  @!P1 IMAD.IADD R9, R9, 0x1, -R18.reuse ;  /* 0x0000000109099824 */ /* 0x100fe200078e0a12 */
[----:B------:R-:W-:Y:S01]  /*0c90*/  ISETP.GT.U32.AND P4, PT, R18, R14, PT ;  /* 0x0000000e1200720c */ /* 0x000fe20003f84070 */
[--C-:B------:R-:W-:Y:S01]  /*0ca0*/  @!P5 IMAD.IADD R10, R10, 0x1, -R18.reuse ;  /* 0x000000010a0ad824 */ /* 0x100fe200078e0a12 */
[C---:B------:R-:W-:Y:S01]  /*0cb0*/  ISETP.GT.U32.AND P5, PT, R18.reuse, R7, PT ;  /* 0x000000071200720c */ /* 0x040fe20003fa4070 */
[--C-:B------:R-:W-:Y:S01]  /*0cc0*/  @!P2 IMAD.IADD R11, R11, 0x1, -R18.reuse ;  /* 0x000000010b0ba824 */ /* 0x100fe200078e0a12 */
[----:B------:R-:W-:Y:S01]  /*0cd0*/  ISETP.GT.U32.AND P2, PT, R18, R9, PT ;  /* 0x000000091200720c */ /* 0x000fe20003f44070 */
[--C-:B------:R-:W-:Y:S01]  /*0ce0*/  @!P6 IMAD.IADD R12, R12, 0x1, -R18.reuse ;  /* 0x000000010c0ce824 */ /* 0x100fe200078e0a12 */
[----:B------:R-:W-:Y:S01]  /*0cf0*/  ISETP.GE.AND P1, PT, R22, RZ, PT ;  /* 0x000000ff1600720c */ /* 0x000fe20003f26270 */
[----:B------:R-:W-:Y:S01]  /*0d00*/  IMAD.SHL.U32 R15, R0, 0x2, RZ ;  /* 0x00000002000f7824 */ /* 0x000fe200078e00ff */
[----:B------:R-:W-:Y:S01]  /*0d10*/  ISETP.GE.AND P6, PT, R24, RZ, PT ;  /* 0x000000ff1800720c */ /* 0x000fe20003fc6270 */
[--C-:B------:R-:W-:Y:S01]  /*0d20*/  @!P0 IMAD.IADD R8, R8, 0x1, -R18.reuse ;  /* 0x0000000108088824 */ /* 0x100fe200078e0a12 */
[----:B------:R-:W-:Y:S01]  /*0d30*/  ISETP.GT.U32.AND P0, PT, R18, R11, PT ;  /* 0x0000000b1200720c */ /* 0x000fe20003f04070 */
[--C-:B------:R-:W-:Y:S01]  /*0d40*/  @!P3 IMAD.IADD R13, R13, 0x1, -R18.reuse ;  /* 0x000000010d0db824 */ /* 0x100fe200078e0a12 */
[----:B------:R-:W-:Y:S01]  /*0d50*/  SGXT R6, R6, 0x1 ;  /* 0x000000010606781a */ /* 0x000fe20000000200 */
[--C-:B------:R-:W-:Y:S01]  /*0d60*/  @!P4 IMAD.IADD R14, R14, 0x1, -R18.reuse ;  /* 0x000000010e0ec824 */ /* 0x100fe200078e0a12 */
[C---:B------:R-:W-:Y:S01]  /*0d70*/  ISETP.GT.U32.AND P4, PT, R18.reuse, R12, PT ;  /* 0x0000000c1200720c */ /* 0x040fe20003f84070 */
[--C-:B------:R-:W-:Y:S01]  /*0d80*/  @!P5 IMAD.IADD R7, R7, 0x1, -R18.reuse ;  /* 0x000000010707d824 */ /* 0x100fe200078e0a12 */
[C---:B------:R-:W-:Y:S01]  /*0d90*/  ISETP.GT.U32.AND P5, PT, R18.reuse, R10, PT ;  /* 0x0000000a1200720c */ /* 0x040fe20003fa4070 */
[--C-:B------:R-:W-:Y:S01]  /*0da0*/  @!P2 IMAD.IADD R9, R9, 0x1, -R18.reuse ;  /* 0x000000010909a824 */ /* 0x100fe200078e0a12 */
[C---:B------:R-:W-:Y:S01]  /*0db0*/  ISETP.GT.U32.AND P3, PT, R18.reuse, R8, PT ;  /* 0x000000081200720c */ /* 0x040fe20003f64070 */
[----:B------:R-:W-:Y:S01]  /*0dc0*/  @!P1 IMAD.MOV R7, RZ, RZ, -R7 ;  /* 0x000000ffff079224 */ /* 0x000fe200078e0a07 */
[C---:B------:R-:W-:Y:S01]  /*0dd0*/  ISETP.GT.U32.AND P2, PT, R18.reuse, R13, PT ;  /* 0x0000000d1200720c */ /* 0x040fe20003f44070 */
[----:B------:R-:W-:Y:S01]  /*0de0*/  @!P6 IMAD.MOV R9, RZ, RZ, -R9 ;  /* 0x000000ffff09e224 */ /* 0x000fe200078e0a09 */
[----:B------:R-:W-:Y:S01]  /*0df0*/  ISETP.GT.U32.AND P1, PT, R18, R14, PT ;  /* 0x0000000e1200720c */ /* 0x000fe20003f24070 */
[----:B------:R-:W-:Y:S01]  /*0e00*/  @!P0 IMAD.IADD R11, R11, 0x1, -R18 ;  /* 0x000000010b0b8824 */ /* 0x000fe200078e0a12 */
[----:B------:R-:W-:Y:S01]  /*0e10*/  ISETP.GE.AND P0, PT, R26, RZ, PT ;  /* 0x000000ff1a00720c */ /* 0x000fe20003f06270 */
[----:B------:R-:W-:Y:S01]  /*0e20*/  IMAD R5, R5, UR4, RZ ;  /* 0x0000000405057c24 */ /* 0x000fe2000f8e02ff */
[----:B------:R-:W-:Y:S01]  /*0e30*/  LOP3.LUT R89, R15, 0x90, R6, 0x78, !PT ;  /* 0x000000900f597812 */ /* 0x000fe200078e7806 */
[--C-:B------:R-:W-:Y:S01]  /*0e40*/  @!P4 IMAD.IADD R12, R12, 0x1, -R18.reuse ;  /* 0x000000010c0cc824 */ /* 0x100fe200078e0a12 */
[----:B------:R-:W-:Y:S01]  /*0e50*/  ISETP.GE.AND P4, PT, R27, RZ, PT ;  /* 0x000000ff1b00720c */ /* 0x000fe20003f86270 */
[--C-:B------:R-:W-:Y:S01]  /*0e60*/  @!P5 IMAD.IADD R10, R10, 0x1, -R18.reuse ;  /* 0x000000010a0ad824 */ /* 0x100fe200078e0a12 */
[----:B------:R-:W-:Y:S01]  /*0e70*/  ISETP.GE.AND P5, PT, R25, RZ, PT ;  /* 0x000000ff1900720c */ /* 0x000fe20003fa6270 */
[--C-:B------:R-:W-:Y:S01]  /*0e80*/  @!P3 IMAD.IADD R8, R8, 0x1, -R18.reuse ;  /* 0x000000010808b824 */ /* 0x100fe200078e0a12 */
[----:B------:R-:W-:Y:S01]  /*0e90*/  ISETP.GE.AND P3, PT, R28, RZ, PT ;  /* 0x000000ff1c00720c */ /* 0x000fe20003f66270 */
[--C-:B------:R-:W-:Y:S01]  /*0ea0*/  @!P2 IMAD.IADD R13, R13, 0x1, -R18.reuse ;  /* 0x000000010d0da824 */ /* 0x100fe200078e0a12 */
[----:B------:R-:W-:Y:S01]  /*0eb0*/  ISETP.GE.AND P2, PT, R29, RZ, PT ;  /* 0x000000ff1d00720c */ /* 0x000fe20003f46270 */
[----:B------:R-:W-:Y:S01]  /*0ec0*/  @!P1 IMAD.IADD R14, R14, 0x1, -R18 ;  /* 0x000000010e0e9824 */ /* 0x000fe200078e0a12 */
[----:B------:R-:W-:Y:S01]  /*0ed0*/  ISETP.GE.AND P6, PT, R20, RZ, PT ;  /* 0x000000ff1400720c */ /* 0x000fe20003fc6270 */
[----:B------:R-:W-:Y:S01]  /*0ee0*/  @!P0 IMAD.MOV R11, RZ, RZ, -R11 ;  /* 0x000000ffff0b8224 */ /* 0x000fe200078e0a0b */
[----:B------:R-:W-:Y:S01]  /*0ef0*/  ISETP.NE.AND P1, PT, R17, RZ, PT ;  /* 0x000000ff1100720c */ /* 0x000fe20003f25270 */
[----:B------:R-:W-:Y:S01]  /*0f00*/  ULDC UR4, c[0x0][0x240] ;  /* 0x0000900000047ab9 */ /* 0x000fe20000000800 */
[----:B------:R-:W-:Y:S01]  /*0f10*/  LOP3.LUT R6, RZ, R17, RZ, 0x33, !PT ;  /* 0x00000011ff067212 */ /* 0x000fe200078e33ff */
[----:B------:R-:W-:Y:S01]  /*0f20*/  @!P4 IMAD.MOV R12, RZ, RZ, -R12 ;  /* 0x000000ffff0cc224 */ /* 0x000fe200078e0a0c */
[C---:B------:R-:W-:Y:S01]  /*0f30*/  LEA R178, P0, R5.reuse, UR6, 0x1 ;  /* 0x0000000605b27c11 */ /* 0x040fe2000f8008ff */
[----:B------:R-:W-:Y:S01]  /*0f40*/  @!P5 IMAD.MOV R10, RZ, RZ, -R10 ;  /* 0x000000ffff0ad224 */ /* 0x000fe200078e0a0a */
[C---:B------:R-:W-:Y:S01]  /*0f50*/  SEL R7, R6.reuse, R7, !P1 ;  /* 0x0000000706077207 */ /* 0x040fe20004800000 */
[----:B------:R-:W-:Y:S01]  /*0f60*/  @!P3 IMAD.MOV R8, RZ, RZ, -R8 ;  /* 0x000000ffff08b224 */ /* 0x000fe200078e0a08 */
[----:B------:R-:W-:Y:S01]  /*0f70*/  LEA.HI.X.SX32 R179, R5, UR7, 0x1, P0 ;  /* 0x0000000705b37c11 */ /* 0x000fe200080f0eff */
[----:B------:R-:W-:Y:S01]  /*0f80*/  @!P2 IMAD.MOV R13, RZ, RZ, -R13 ;  /* 0x000000ffff0da224 */ /* 0x000fe200078e0a0d */
[----:B------:R-:W-:Y:S01]  /*0f90*/  ULDC.64 UR6, c[0x0][0x218] ;  /* 0x0000860000067ab9 */ /* 0x000fe20000000a00 */
[----:B------:R-:W-:Y:S01]  /*0fa0*/  IMAD R7, R7, UR4, RZ ;  /* 0x0000000407077c24 */ /* 0x000fe2000f8e02ff */
[C---:B------:R-:W-:Y:S01]  /*0fb0*/  SEL R9, R6.reuse, R9, !P1 ;  /* 0x0000000906097207 */ /* 0x040fe20004800000 */
[----:B------:R-:W-:Y:S01]  /*0fc0*/  @!P6 IMAD.MOV R14, RZ, RZ, -R14 ;  /* 0x000000ffff0ee224 */ /* 0x000fe200078e0a0e */
[C---:B------:R-:W-:Y:S01]  /*0fd0*/  SEL R10, R6.reuse, R10, !P1 ;  /* 0x0000000a060a7207 */ /* 0x040fe20004800000 */
[----:B------:R-:W-:Y:S01]  /*0fe0*/  IMAD R15, R85, 0x38, RZ ;  /* 0x00000038550f7824 */ /* 0x000fe200078e02ff */
[----:B------:R-:W-:Y:S01]  /*0ff0*/  LEA R160, P6, R7, UR6, 0x1 ;  /* 0x0000000607a07c11 */ /* 0x000fe2000f8c08ff */
[----:B------:R-:W-:Y:S01]  /*1000*/  IMAD R9, R9, UR4, RZ ;  /* 0x0000000409097c24 */ /* 0x000fe2000f8e02ff */
[----:B------:R-:W-:Y:S01]  /*1010*/  SEL R11, R6, R11, !P1 ;  /* 0x0000000b060b7207 */ /* 0x000fe20004800000 */
[----:B------:R-:W-:Y:S01]  /*1020*/  IMAD R10, R10, UR4, RZ ;  /* 0x000000040a0a7c24 */ /* 0x000fe2000f8e02ff */
[C---:B------:R-:W-:Y:S01]  /*1030*/  SEL R12, R6.reuse, R12, !P1 ;  /* 0x0000000c060c7207 */ /* 0x040fe20004800000 */
[----:B------:R-:W-:Y:S01]  /*1040*/  IMAD R16, R85, 0x37, RZ ;  /* 0x0000003755107824 */ /* 0x000fe200078e02ff */
[C---:B------:R-:W-:Y:S01]  /*1050*/  SEL R8, R6.reuse, R8, !P1 ;  /* 0x0000000806087207 */ /* 0x040fe20004800000 */
[----:B------:R-:W-:Y:S01]  /*1060*/  IMAD R11, R11, UR4, RZ ;  /* 0x000000040b0b7c24 */ /* 0x000fe2000f8e02ff */
[----:B------:R-:W-:Y:S01]  /*1070*/  SEL R13, R6, R13, !P1 ;  /* 0x0000000d060d7207 */ /* 0x000fe20004800000 */
[----:B------:R-:W-:Y:S01]  /*1080*/  IMAD R12, R12, UR4, RZ ;  /* 0x000000040c0c7c24 */ /* 0x000fe2000f8e02ff */
[----:B------:R-:W-:Y:S01]  /*1090*/  SEL R6, R6, R14, !P1 ;  /* 0x0000000e06067207 */ /* 0x000fe20004800000 */
[----:B------:R-:W-:Y:S01]  /*10a0*/  IMAD R8, R8, UR4, RZ ;  /* 0x0000000408087c24 */ /* 0x000fe2000f8e02ff */
[----:B------:R-:W-:Y:S01]  /*10b0*/  LEA.HI.X.SX32 R161, R7, UR7, 0x1, P6 ;  /* 0x0000000707a17c11 */ /* 0x000fe2000b0f0eff */
[----:B------:R-:W-:Y:S01]  /*10c0*/  IMAD R13, R13, UR4, RZ ;  /* 0x000000040d0d7c24 */ /* 0x000fe2000f8e02ff */
[----:B------:R-:W0:Y:S01]  /*10d0*/  LDC R7, c[0x0][0x23c] ;  /* 0x00008f00ff077b82 */ /* 0x000e220000000800 */
[----:B------:R-:W-:Y:S01]  /*10e0*/  IMAD R6, R6, UR4, RZ ;  /* 0x0000000406067c24 */ /* 0x000fe2000f8e02ff */
[----:B------:R-:W-:Y:S01]  /*10f0*/  LEA R162, P5, R9, UR6, 0x1 ;  /* 0x0000000609a27c11 */ /* 0x000fe2000f8a08ff */
[----:B------:R-:W-:Y:S01]  /*1100*/  UMOV UR4, URZ ;  /* 0x0000003f00047c82 */ /* 0x000fe20008000000 */
[----:B------:R-:W-:Y:S01]  /*1110*/  LEA R176, P4, R10, UR6, 0x1 ;  /* 0x000000060ab07c11 */ /* 0x000fe2000f8808ff */
[----:B------:R-:W-:Y:S01]  /*1120*/  UIADD3.X UR9, UR4, 0x40000040, URZ, UP0, !UPT ;  /* 0x4000004004097890 */ /* 0x000fe200087fe43f */
[----:B------:R-:W-:Y:S01]  /*1130*/  LEA R174, P3, R11, UR6, 0x1 ;  /* 0x000000060bae7c11 */ /* 0x000fe2000f8608ff */
[C---:B------:R-:W-:Y:S01]  /*1140*/  IMAD R14, R85.reuse, 0x39, RZ ;  /* 0x00000039550e7824 */ /* 0x040fe200078e02ff */
[----:B------:R-:W-:Y:S01]  /*1150*/  LEA R164, P2, R12, UR6, 0x1 ;  /* 0x000000060ca47c11 */ /* 0x000fe2000f8408ff */
[C---:B------:R-:W-:Y:S01]  /*1160*/  IMAD R17, R85.reuse, 0x36, RZ ;  /* 0x0000003655117824 */ /* 0x040fe200078e02ff */
[----:B------:R-:W-:Y:S01]  /*1170*/  LEA R172, P1, R8, UR6, 0x1 ;  /* 0x0000000608ac7c11 */ /* 0x000fe2000f8208ff */
[----:B------:R-:W-:Y:S01]  /*1180*/  IMAD R18, R85, 0x35, RZ ;  /* 0x0000003555127824 */ /* 0x000fe200078e02ff */
[----:B------:R-:W-:Y:S01]  /*1190*/  LEA R170, P0, R13, UR6, 0x1 ;  /* 0x000000060daa7c11 */ /* 0x000fe2000f8008ff */
[----:B------:R-:W-:Y:S01]  /*11a0*/  IMAD R19, R85, 0x34, RZ ;  /* 0x0000003455137824 */ /* 0x000fe200078e02ff */
[C---:B------:R-:W-:Y:S01]  /*11b0*/  LEA R168, P6, R6.reuse, UR6, 0x1 ;  /* 0x0000000606a87c11 */ /* 0x040fe2000f8c08ff */
[----:B------:R-:W-:Y:S01]  /*11c0*/  UIADD3 UR6, UR12, 0x4000, URZ ;  /* 0x000040000c067890 */ /* 0x000fe2000fffe03f */
[----:B------:R-:W-:Y:S01]  /*11d0*/  LEA.HI.X.SX32 R157, R9, UR7, 0x1, P5 ;  /* 0x00000007099d7c11 */ /* 0x000fe2000a8f0eff */
[C---:B------:R-:W-:Y:S01]  /*11e0*/  IMAD R9, R85.reuse, 0x3e, RZ ;  /* 0x0000003e55097824 */ /* 0x040fe200078e02ff */
[----:B------:R-:W-:Y:S01]  /*11f0*/  LEA.HI.X.SX32 R169, R6, UR7, 0x1, P6 ;  /* 0x0000000706a97c11 */ /* 0x000fe2000b0f0eff */
[----:B------:R-:W-:Y:S01]  /*1200*/  USHF.R.U32.HI UR6, URZ, 0x4, UR6 ;  /* 0x000000043f067899 */ /* 0x000fe20008011606 */
[----:B------:R-:W-:Y:S01]  /*1210*/  LEA.HI.X.SX32 R177, R10, UR7, 0x1, P4 ;  /* 0x000000070ab17c11 */ /* 0x000fe2000a0f0eff */
[----:B------:R-:W-:Y:S01]  /*1220*/  IMAD R10, R85, 0x3d, RZ ;  /* 0x0000003d550a7824 */ /* 0x000fe200078e02ff */
[----:B------:R-:W-:Y:S01]  /*1230*/  LEA.HI.X.SX32 R175, R11, UR7, 0x1, P3 ;  /* 0x000000070baf7c11 */ /* 0x000fe200098f0eff */
[----:B------:R-:W-:Y:S01]  /*1240*/  USGXT.U32 UR6, UR6, 0xe ;  /* 0x0000000e0606789a */ /* 0x000fe20008000000 */
[----:B------:R-:W-:Y:S01]  /*1250*/  LEA.HI.X.SX32 R159, R12, UR7, 0x1, P2 ;  /* 0x000000070c9f7c11 */ /* 0x000fe200090f0eff */
[----:B0-----:R-:W-:Y:S01]  /*1260*/  IMAD R5, R0, R7, RZ ;  /* 0x0000000700057224 */ /* 0x001fe200078e02ff */
[----:B------:R-:W-:Y:S01]  /*1270*/  LEA.HI.X.SX32 R163, R8, UR7, 0x1, P1 ;  /* 0x0000000708a37c11 */ /* 0x000fe200088f0eff */
[----:B------:R-:W-:Y:S01]  /*1280*/  UIADD3 UR10, UP0, UR6, 0x2, URZ ;  /* 0x00000002060a7890 */ /* 0x000fe2000ff1e03f */
[----:B------:R-:W-:Y:S01]  /*1290*/  LEA.HI.X.SX32 R171, R13, UR7, 0x1, P0 ;  /* 0x000000070dab7c11 */ /* 0x000fe200080f0eff */
[----:B------:R-:W-:Y:S01]  /*12a0*/  IMAD.SHL.U32 R6, R7, 0x40, RZ ;  /* 0x0000004007067824 */ /* 0x000fe200078e00ff */
[----:B------:R-:W-:Y:S01]  /*12b0*/  LOP3.LUT R87, R89, 0x20, RZ, 0x3c, !PT ;  /* 0x0000002059577812 */ /* 0x000fe200078e3cff */
[C---:B------:R-:W-:Y:S01]  /*12c0*/  IMAD.SHL.U32 R7, R85.reuse, 0x40, RZ ;  /* 0x0000004055077824 */ /* 0x040fe200078e00ff */
[----:B------:R-:W-:Y:S01]  /*12d0*/  UIADD3.X UR11, UR5, 0x40000040, URZ, UP0, !UPT ;  /* 0x40000040050b7890 */ /* 0x000fe200087fe43f */
[----:B------:R-:W-:Y:S01]  /*12e0*/  IMAD R8, R85, 0x3f, RZ ;  /* 0x0000003f55087824 */ /* 0x000fe200078e02ff */
[----:B------:R-:W-:Y:S01]  /*12f0*/  LOP3.LUT R88, R89, 0x40, RZ, 0x3c, !PT ;  /* 0x0000004059587812 */ /* 0x000fe200078e3cff */
[C---:B------:R-:W-:Y:S01]  /*1300*/  IMAD R11, R85.reuse, 0x3c, RZ ;  /* 0x0000003c550b7824 */ /* 0x040fe200078e02ff */
[----:B------:R-:W-:Y:S01]  /*1310*/  CS2R R24, SRZ ;  /* 0x0000000000187805 */ /* 0x000fe2000001ff00 */
[C---:B------:R-:W-:Y:S01]  /*1320*/  IMAD R12, R85.reuse, 0x3b, RZ ;  /* 0x0000003b550c7824 */ /* 0x040fe200078e02ff */
[----:B------:R-:W-:Y:S01]  /*1330*/  CS2R R26, SRZ ;  /* 0x00000000001a7805 */ /* 0x000fe2000001ff00 */
[C---:B------:R-:W-:Y:S01]  /*1340*/  IMAD R13, R85.reuse, 0x3a, RZ ;  /* 0x0000003a550d7824 */ /* 0x040fe200078e02ff */
[----:B------:R-:W-:Y:S01]  /*1350*/  CS2R R28, SRZ ;  /* 0x00000000001c7805 */ /* 0x000fe2000001ff00 */
[----:B------:R-:W-:Y:S01]  /*1360*/  IMAD R20, R85, 0x33, RZ ;  /* 0x0000003355147824 */ /* 0x000fe200078e02ff */
[----:B------:R-:W-:Y:S01]  /*1370*/  LOP3.LUT R89, R89, 0x60, RZ, 0x3c, !PT ;  /* 0x0000006059597812 */ /* 0x000fe200078e3cff */
[C---:B------:R-:W-:Y:S01]  /*1380*/  IMAD R21, R85.reuse, 0x32, RZ ;  /* 0x0000003255157824 */ /* 0x040fe200078e02ff */
[----:B------:R-:W-:Y:S01]  /*1390*/  UIADD3.64 UR16, UR8, 0x80, URZ ;  /* 0x0000008008107897 */ /* 0x000fe2000fffe03f */
        /* <DEDUP_REMOVED lines=10> */
[C---:B------:R-:W-:Y:S01]  /*1440*/  IMAD.SHL.U32 R55, R85.reuse, 0x20, RZ ;  /* 0x0000002055377824 */ /* 0x040fe200078e00ff */
[----:B------:R-:W-:Y:S01]  /*1450*/  UIADD3.64 UR18, UR10, 0x2, URZ ;  /* 0x000000020a127897 */ /* 0x000fe2000fffe03f */
[C---:B------:R-:W-:Y:S01]  /*1460*/  IMAD R56, R85.reuse, 0x1f, RZ ;  /* 0x0000001f55387824 */ /* 0x040fe200078e02ff */
[----:B------:R-:W-:Y:S01]  /*1470*/  UIADD3.64 UR22, UR10, 0x4, URZ ;  /* 0x000000040a167897 */ /* 0x000fe2000fffe03f */
[C---:B------:R-:W-:Y:S01]  /*1480*/  IMAD R57, R85.reuse, 0x1e, RZ ;  /* 0x0000001e55397824 */ /* 0x040fe200078e02ff */
[----:B------:R-:W-:Y:S01]  /*1490*/  UMOV UR7, 0x40000040 ;  /* 0x4000004000077882 */ /* 0x000fe20000000000 */
[----:B------:R-:W-:-:S02]  /*14a0*/  IMAD R58, R85, 0x1d, RZ ;  /* 0x0000001d553a7824 */ /* 0x000fc400078e02ff */
[C---:B------:R-:W-:Y:S02]  /*14b0*/  IMAD R59, R85.reuse, 0x1c, RZ ;  /* 0x0000001c553b7824 */ /* 0x040fe400078e02ff */
[C---:B------:R-:W-:Y:S02]  /*14c0*/  IMAD R60, R85.reuse, 0x1b, RZ ;  /* 0x0000001b553c7824 */ /* 0x040fe400078e02ff */
[C---:B------:R-:W-:Y:S02]  /*14d0*/  IMAD R61, R85.reuse, 0x1a, RZ ;  /* 0x0000001a553d7824 */ /* 0x040fe400078e02ff */
[C---:B------:R-:W-:Y:S02]  /*14e0*/  IMAD R62, R85.reuse, 0x19, RZ ;  /* 0x00000019553e7824 */ /* 0x040fe400078e02ff */
[C---:B------:R-:W-:Y:S02]  /*14f0*/  IMAD R63, R85.reuse, 0x18, RZ ;  /* 0x00000018553f7824 */ /* 0x040fe400078e02ff */
[----:B------:R-:W-:-:S02]  /*1500*/  IMAD R64, R85, 0x17, RZ ;  /* 0x0000001755407824 */ /* 0x000fc400078e02ff */
[C---:B------:R-:W-:Y:S02]  /*1510*/  IMAD R65, R85.reuse, 0x16, RZ ;  /* 0x0000001655417824 */ /* 0x040fe400078e02ff */
[C---:B------:R-:W-:Y:S02]  /*1520*/  IMAD R66, R85.reuse, 0x15, RZ ;  /* 0x0000001555427824 */ /* 0x040fe400078e02ff */
[C---:B------:R-:W-:Y:S02]  /*1530*/  IMAD R67, R85.reuse, 0x14, RZ ;  /* 0x0000001455437824 */ /* 0x040fe400078e02ff */
[C---:B------:R-:W-:Y:S02]  /*1540*/  IMAD R68, R85.reuse, 0x13, RZ ;  /* 0x0000001355447824 */ /* 0x040fe400078e02ff */
[C---:B------:R-:W-:Y:S02]  /*1550*/  IMAD R69, R85.reuse, 0x12, RZ ;  /* 0x0000001255457824 */ /* 0x040fe400078e02ff */
[----:B------:R-:W-:-:S02]  /*1560*/  IMAD R70, R85, 0x11, RZ ;  /* 0x0000001155467824 */ /* 0x000fc400078e02ff */
[C---:B------:R-:W-:Y:S02]  /*1570*/  IMAD.SHL.U32 R71, R85.reuse, 0x10, RZ ;  /* 0x0000001055477824 */ /* 0x040fe400078e00ff */
[C---:B------:R-:W-:Y:S02]  /*1580*/  IMAD R72, R85.reuse, 0xf, RZ ;  /* 0x0000000f55487824 */ /* 0x040fe400078e02ff */
[C---:B------:R-:W-:Y:S02]  /*1590*/  IMAD R73, R85.reuse, 0xe, RZ ;  /* 0x0000000e55497824 */ /* 0x040fe400078e02ff */
[C---:B------:R-:W-:Y:S02]  /*15a0*/  IMAD R74, R85.reuse, 0xd, RZ ;  /* 0x0000000d554a7824 */ /* 0x040fe400078e02ff */
[C---:B------:R-:W-:Y:S02]  /*15b0*/  IMAD R75, R85.reuse, 0xc, RZ ;  /* 0x0000000c554b7824 */ /* 0x040fe400078e02ff */
[----:B------:R-:W-:-:S02]  /*15c0*/  IMAD R76, R85, 0xb, RZ ;  /* 0x0000000b554c7824 */ /* 0x000fc400078e02ff */
[C---:B------:R-:W-:Y:S02]  /*15d0*/  IMAD R77, R85.reuse, 0xa, RZ ;  /* 0x0000000a554d7824 */ /* 0x040fe400078e02ff */
[C---:B------:R-:W-:Y:S02]  /*15e0*/  IMAD R78, R85.reuse, 0x9, RZ ;  /* 0x00000009554e7824 */ /* 0x040fe400078e02ff */
[C---:B------:R-:W-:Y:S02]  /*15f0*/  IMAD.SHL.U32 R79, R85.reuse, 0x8, RZ ;  /* 0x00000008554f7824 */ /* 0x040fe400078e00ff */
[C---:B------:R-:W-:Y:S02]  /*1600*/  IMAD R80, R85.reuse, 0x7, RZ ;  /* 0x0000000755507824 */ /* 0x040fe400078e02ff */
[C---:B------:R-:W-:Y:S02]  /*1610*/  IMAD R81, R85.reuse, 0x6, RZ ;  /* 0x0000000655517824 */ /* 0x040fe400078e02ff */
[----:B------:R-:W-:-:S02]  /*1620*/  IMAD R82, R85, 0x5, RZ ;  /* 0x0000000555527824 */ /* 0x000fc400078e02ff */
[C---:B------:R-:W-:Y:S02]  /*1630*/  IMAD.SHL.U32 R83, R85.reuse, 0x4, RZ ;  /* 0x0000000455537824 */ /* 0x040fe400078e00ff */
[C---:B------:R-:W-:Y:S02]  /*1640*/  IMAD R84, R85.reuse, 0x3, RZ ;  /* 0x0000000355547824 */ /* 0x040fe400078e02ff */
[----:B------:R-:W-:-:S07]  /*1650*/  IMAD.SHL.U32 R85, R85, 0x2, RZ ;  /* 0x0000000255557824 */ /* 0x000fce00078e00ff */
.L_x_1:
[C---:B------:R-:W-:Y:S01]  /*1660*/  ISETP.GT.AND P0, PT, R166.reuse, 0x2, PT ;  /* 0x00000002a600780c */ /* 0x040fe20003f04270 */
[--C-:B------:R-:W-:Y:S01]  /*1670*/  IMAD.WIDE R96, R85, 0x2, R178.reuse ;  /* 0x0000000255607825 */ /* 0x100fe200078e02b2 */
[C---:B------:R-:W-:Y:S01]  /*1680*/  ISETP.GT.AND P1, PT, R166.reuse, 0x3, PT ;  /* 0x00000003a600780c */ /* 0x040fe20003f24270 */
[----:B------:R-:W0:Y:S01]  /*1690*/  LDC R145, c[0x0][0x238] ;  /* 0x00008e00ff917b82 */ /* 0x000e220000000800 */
[----:B------:R-:W-:Y:S01]  /*16a0*/  ISETP.GT.AND P2, PT, R166, 0x4, PT ;  /* 0x00000004a600780c */ /* 0x000fe20003f44270 */
[----:B------:R-:W-:Y:S01]  /*16b0*/  IMAD.WIDE R98, R84, 0x2, R178 ;  /* 0x0000000254627825 */ /* 0x000fe200078e02b2 */
[----:B------:R-:W-:Y:S02]  /*16c0*/  ISETP.GT.AND P3, PT, R166, 0x5, PT ;  /* 0x00000005a600780c */ /* 0x000fe40003f64270 */
[----:B------:R-:W-:Y:S01]  /*16d0*/  PRMT R90, RZ, 0x7610, R90 ;  /* 0x00007610ff5a7816 */ /* 0x000fe2000000005a */
[----:B------:R-:W-:Y:S01]  /*16e0*/  IMAD.WIDE R100, R83, 0x2, R178 ;  /* 0x0000000253647825 */ /* 0x000fe200078e02b2 */
[----:B------:R-:W-:-:S02]  /*16f0*/  PRMT R91, RZ, 0x7610, R91 ;  /* 0x00007610ff5b7816 */ /* 0x000fc4000000005b */
[----:B------:R-:W-:Y:S01]  /*1700*/  PRMT R92, RZ, 0x7610, R92 ;  /* 0x00007610ff5c7816 */ /* 0x000fe2000000005c */
[----:B------:R-:W-:Y:S01]  /*1710*/  IMAD.WIDE R102, R82, 0x2, R178 ;  /* 0x0000000252667825 */ /* 0x000fe200078e02b2 */
[----:B------:R-:W-:Y:S01]  /*1720*/  PRMT R93, RZ, 0x7610, R93 ;  /* 0x00007610ff5d7816 */ /* 0x000fe2000000005d */
[----:B------:R-:W2:Y:S01]  /*1730*/  @P0 LDG.E.U16 R90, desc[UR14][R96.64] ;  /* 0x0000000e605a0981 */ /* 0x000ea2000c1e1500 */
[C---:B------:R-:W-:Y:S02]  /*1740*/  ISETP.GT.AND P0, PT, R166.reuse, 0x6, PT ;  /* 0x00000006a600780c */ /* 0x040fe40003f04270 */
[C---:B------:R-:W-:Y:S01]  /*1750*/  ISETP.GT.AND P4, PT, R166.reuse, 0xa, PT ;  /* 0x0000000aa600780c */ /* 0x040fe20003f84270 */
[----:B------:R-:W3:Y:S01]  /*1760*/  @P1 LDG.E.U16 R91, desc[UR14][R98.64] ;  /* 0x0000000e625b1981 */ /* 0x000ee2000c1e1500 */
[----:B------:R-:W-:-:S03]  /*1770*/  ISETP.GT.AND P1, PT, R166, 0x7, PT ;  /* 0x00000007a600780c */ /* 0x000fc60003f24270 */
[----:B------:R1:W4:Y:S01]  /*1780*/  @P2 LDG.E.U16 R92, desc[UR14][R100.64] ;  /* 0x0000000e645c2981 */ /* 0x000322000c1e1500 */
[----:B------:R-:W-:-:S03]  /*1790*/  ISETP.GT.AND P2, PT, R166, 0x8, PT ;  /* 0x00000008a600780c */ /* 0x000fc60003f44270 */
[----:B------:R5:W4:Y:S01]  /*17a0*/  @P3 LDG.E.U16 R93, desc[UR14][R102.64] ;  /* 0x0000000e665d3981 */ /* 0x000b22000c1e1500 */
[----:B------:R-:W-:Y:S01]  /*17b0*/  ISETP.GT.AND P3, PT, R166, 0x9, PT ;  /* 0x00000009a600780c */ /* 0x000fe20003f64270 */
[----:B------:R-:W-:Y:S01]  /*17c0*/  IMAD.WIDE R104, R79, 0x2, R178 ;  /* 0x000000024f687825 */ /* 0x000fe200078e02b2 */
[----:B------:R-:W-:Y:S02]  /*17d0*/  PRMT R94, RZ, 0x7610, R94 ;  /* 0x00007610ff5e7816 */ /* 0x000fe4000000005e */
[----:B------:R-:W-:Y:S01]  /*17e0*/  PRMT R95, RZ, 0x7610, R95 ;  /* 0x00007610ff5f7816 */ /* 0x000fe2000000005f */
[----:B-1----:R-:W-:Y:S01]  /*17f0*/  IMAD.WIDE R100, R81, 0x2, R178 ;  /* 0x0000000251647825 */ /* 0x002fe200078e02b2 */
[----:B------:R-:W-:Y:S02]  /*1800*/  PRMT R96, RZ, 0x7610, R96 ;  /* 0x00007610ff607816 */ /* 0x000fe40000000060 */
[----:B------:R-:W-:Y:S01]  /*1810*/  PRMT R97, RZ, 0x7610, R97 ;  /* 0x00007610ff617816 */ /* 0x000fe20000000061 */
[----:B-----5:R-:W-:Y:S01]  /*1820*/  IMAD.WIDE R102, R80, 0x2, R178 ;  /* 0x0000000250667825 */ /* 0x020fe200078e02b2 */
[----:B------:R-:W-:Y:S01]  /*1830*/  PRMT R98, RZ, 0x7610, R98 ;  /* 0x00007610ff627816 */ /* 0x000fe20000000062 */
[----:B------:R1:W5:Y:S02]  /*1840*/  @P0 LDG.E.U16 R94, desc[UR14][R100.64] ;  /* 0x0000000e645e0981 */ /* 0x000364000c1e1500 */
[----:B------:R-:W-:-:S04]  /*1850*/  IMAD.WIDE R106, R78, 0x2, R178 ;  /* 0x000000024e6a7825 */ /* 0x000fc800078e02b2 */
[----:B------:R-:W-:Y:S01]  /*1860*/  IMAD.WIDE R108, R77, 0x2, R178 ;  /* 0x000000024d6c7825 */ /* 0x000fe200078e02b2 */
[----:B------:R-:W5:Y:S01]  /*1870*/  @P1 LDG.E.U16 R95, desc[UR14][R102.64] ;  /* 0x0000000e665f1981 */ /* 0x000f62000c1e1500 */
[C---:B------:R-:W-:Y:S02]  /*1880*/  ISETP.GT.AND P0, PT, R166.reuse, 0xb, PT ;  /* 0x0000000ba600780c */ /* 0x040fe40003f04270 */
[C---:B------:R-:W-:Y:S01]  /*1890*/  ISETP.GT.AND P1, PT, R166.reuse, 0xc, PT ;  /* 0x0000000ca600780c */ /* 0x040fe20003f24270 */
[----:B------:R-:W2:Y:S01]  /*18a0*/  @P2 LDG.E.U16 R96, desc[UR14][R104.64] ;  /* 0x0000000e68602981 */ /* 0x000ea2000c1e1500 */
[----:B------:R-:W-:-:S03]  /*18b0*/  ISETP.GT.AND P2, PT, R166, 0xd, PT ;  /* 0x0000000da600780c */ /* 0x000fc60003f44270 */
[----:B------:R0:W3:Y:S01]  /*18c0*/  @P3 LDG.E.U16 R97, desc[UR14][R106.64] ;  /* 0x0000000e6a613981 */ /* 0x0000e2000c1e1500 */
[----:B------:R-:W-:-:S03]  /*18d0*/  ISETP.GT.AND P3, PT, R166, 0xe, PT ;  /* 0x0000000ea600780c */ /* 0x000fc60003f64270 */
[----:B------:R0:W4:Y:S01]  /*18e0*/  @P4 LDG.E.U16 R98, desc[UR14][R108.64] ;  /* 0x0000000e6c624981 */ /* 0x000122000c1e1500 */
[----:B------:R-:W-:Y:S01]  /*18f0*/  ISETP.GT.AND P4, PT, R166, 0xf, PT ;  /* 0x0000000fa600780c */ /* 0x000fe20003f84270 */
[----:B------:R-:W-:Y:S01]  /*1900*/  IMAD.WIDE R110, R74, 0x2, R178 ;  /* 0x000000024a6e7825 */ /* 0x000fe200078e02b2 */
[----:B------:R-:W-:Y:S02]  /*1910*/  PRMT R99, RZ, 0x7610, R99 ;  /* 0x00007610ff637816 */ /* 0x000fe40000000063 */
[----:B-1----:R-:W-:Y:S01]  /*1920*/  PRMT R100, RZ, 0x7610, R100 ;  /* 0x00007610ff647816 */ /* 0x002fe20000000064 */
[----:B0-----:R-:W-:Y:S01]  /*1930*/  IMAD.WIDE R106, R76, 0x2, R178 ;  /* 0x000000024c6a7825 */ /* 0x001fe200078e02b2 */
[----:B------:R-:W-:Y:S02]  /*1940*/  PRMT R101, RZ, 0x7610, R101 ;  /* 0x00007610ff657816 */ /* 0x000fe40000000065 */
[----:B------:R-:W-:Y:S01]  /*1950*/  PRMT R102, RZ, 0x7610, R102 ;  /* 0x00007610ff667816 */ /* 0x000fe20000000066 */
[----:B------:R-:W-:Y:S01]  /*1960*/  IMAD.WIDE R108, R75, 0x2, R178 ;  /* 0x000000024b6c7825 */ /* 0x000fe200078e02b2 */
[----:B------:R-:W-:Y:S01]  /*1970*/  PRMT R103, RZ, 0x7610, R103 ;  /* 0x00007610ff677816 */ /* 0x000fe20000000067 */
[----:B------:R-:W5:Y:S02]  /*1980*/  @P0 LDG.E.U16 R99, desc[UR14][R106.64] ;  /* 0x0000000e6a630981 */ /* 0x000f64000c1e1500 */
[----:B------:R-:W-:-:S04]  /*1990*/  IMAD.WIDE R112, R73, 0x2, R178 ;  /* 0x0000000249707825 */ /* 0x000fc800078e02b2 */
[----:B------:R-:W-:Y:S01]  /*19a0*/  IMAD.WIDE R114, R72, 0x2, R178 ;  /* 0x0000000248727825 */ /* 0x000fe200078e02b2 */
[----:B------:R-:W5:Y:S01]  /*19b0*/  @P1 LDG.E.U16 R100, desc[UR14][R108.64] ;  /* 0x0000000e6c641981 */ /* 0x000f62000c1e1500 */
[C---:B------:R-:W-:Y:S02]  /*19c0*/  ISETP.GT.AND P0, PT, R166.reuse, 0x10, PT ;  /* 0x00000010a600780c */ /* 0x040fe40003f04270 */
[C---:B------:R-:W-:Y:S01]  /*19d0*/  ISETP.GT.AND P1, PT, R166.reuse, 0x11, PT ;  /* 0x00000011a600780c */ /* 0x040fe20003f24270 */
[----:B------:R0:W5:Y:S01]  /*19e0*/  @P2 LDG.E.U16 R101, desc[UR14][R110.64] ;  /* 0x0000000e6e652981 */ /* 0x000162000c1e1500 */
[----:B------:R-:W-:-:S03]  /*19f0*/  ISETP.GT.AND P2, PT, R166, 0x12, PT ;  /* 0x00000012a600780c */ /* 0x000fc60003f44270 */
[----:B------:R1:W5:Y:S01]  /*1a00*/  @P3 LDG.E.U16 R102, desc[UR14][R112.64] ;  /* 0x0000000e70663981 */ /* 0x000362000c1e1500 */
[----:B------:R-:W-:-:S03]  /*1a10*/  ISETP.GT.AND P3, PT, R166, 0x13, PT ;  /* 0x00000013a600780c */ /* 0x000fc60003f64270 */
[----:B------:R1:W5:Y:S01]  /*1a20*/  @P4 LDG.E.U16 R103, desc[UR14][R114.64] ;  /* 0x0000000e72674981 */ /* 0x000362000c1e1500 */
[----:B------:R-:W-:Y:S01]  /*1a30*/  ISETP.GT.AND P4, PT, R166, 0x14, PT ;  /* 0x00000014a600780c */ /* 0x000fe20003f84270 */
[----:B0-----:R-:W-:Y:S01]  /*1a40*/  IMAD.WIDE R110, R71, 0x2, R178 ;  /* 0x00000002476e7825 */ /* 0x001fe200078e02b2 */
[----:B------:R-:W-:Y:S02]  /*1a50*/  PRMT R104, RZ, 0x7610, R104 ;  /* 0x00007610ff687816 */ /* 0x000fe40000000068 */
[----:B------:R-:W-:Y:S01]  /*1a60*/  PRMT R105, RZ, 0x7610, R105 ;  /* 0x00007610ff697816 */ /* 0x000fe20000000069 */
[----:B-1----:R-:W-:Y:S01]  /*1a70*/  IMAD.WIDE R112, R70, 0x2, R178 ;  /* 0x0000000246707825 */ /* 0x002fe200078e02b2 */
[----:B------:R-:W-:Y:S02]  /*1a80*/  PRMT R106, RZ, 0x7610, R106 ;  /* 0x00007610ff6a7816 */ /* 0x000fe4000000006a */
[----:B------:R-:W-:Y:S01]  /*1a90*/  PRMT R107, RZ, 0x7610, R107 ;  /* 0x00007610ff6b7816 */ /* 0x000fe2000000006b */
[----:B------:R-:W-:Y:S01]  /*1aa0*/  IMAD.WIDE R114, R69, 0x2, R178 ;  /* 0x0000000245727825 */ /* 0x000fe200078e02b2 */
[----:B------:R-:W-:Y:S01]  /*1ab0*/  PRMT R108, RZ, 0x7610, R108 ;  /* 0x00007610ff6c7816 */ /* 0x000fe2000000006c */
[----:B------:R0:W3:Y:S02]  /*1ac0*/  @P0 LDG.E.U16 R104, desc[UR14][R110.64] ;  /* 0x0000000e6e680981 */ /* 0x0000e4000c1e1500 */
[----:B------:R-:W-:-:S04]  /*1ad0*/  IMAD.WIDE R116, R68, 0x2, R178 ;  /* 0x0000000244747825 */ /* 0x000fc800078e02b2 */
[----:B------:R-:W-:Y:S01]  /*1ae0*/  IMAD.WIDE R118, R67, 0x2, R178 ;  /* 0x0000000243767825 */ /* 0x000fe200078e02b2 */
[----:B------:R-:W4:Y:S01]  /*1af0*/  @P1 LDG.E.U16 R105, desc[UR14][R112.64] ;  /* 0x0000000e70691981 */ /* 0x000f22000c1e1500 */
[C---:B------:R-:W-:Y:S02]  /*1b00*/  ISETP.GT.AND P0, PT, R166.reuse, 0x15, PT ;  /* 0x00000015a600780c */ /* 0x040fe40003f04270 */
[C---:B------:R-:W-:Y:S01]  /*1b10*/  ISETP.GT.AND P1, PT, R166.reuse, 0x16, PT ;  /* 0x00000016a600780c */ /* 0x040fe20003f24270 */
[----:B------:R-:W5:Y:S01]  /*1b20*/  @P2 LDG.E.U16 R106, desc[UR14][R114.64] ;  /* 0x0000000e726a2981 */ /* 0x000f62000c1e1500 */
[----:B------:R-:W-:-:S03]  /*1b30*/  ISETP.GT.AND P2, PT, R166, 0x17, PT ;  /* 0x00000017a600780c */ /* 0x000fc60003f44270 */
[----:B------:R1:W5:Y:S01]  /*1b40*/  @P3 LDG.E.U16 R107, desc[UR14][R116.64] ;  /* 0x0000000e746b3981 */ /* 0x000362000c1e1500 */
[----:B------:R-:W-:-:S03]  /*1b50*/  ISETP.GT.AND P3, PT, R166, 0x18, PT ;  /* 0x00000018a600780c */ /* 0x000fc60003f64270 */
[----:B------:R1:W5:Y:S01]  /*1b60*/  @P4 LDG.E.U16 R108, desc[UR14][R118.64] ;  /* 0x0000000e766c4981 */ /* 0x000362000c1e1500 */
[----:B------:R-:W-:Y:S01]  /*1b70*/  ISETP.GT.AND P4, PT, R166, 0x19, PT ;  /* 0x00000019a600780c */ /* 0x000fe20003f84270 */
[----:B------:R-:W-:Y:S01]  /*1b80*/  IMAD.WIDE R120, R64, 0x2, R178 ;  /* 0x0000000240787825 */ /* 0x000fe200078e02b2 */
[----:B------:R-:W-:Y:S02]  /*1b90*/  PRMT R109, RZ, 0x7610, R109 ;  /* 0x00007610ff6d7816 */ /* 0x000fe4000000006d */
[----:B0-----:R-:W-:Y:S01]  /*1ba0*/  PRMT R110, RZ, 0x7610, R110 ;  /* 0x00007610ff6e7816 */ /* 0x001fe2000000006e */
[----:B-1----:R-:W-:Y:S01]  /*1bb0*/  IMAD.WIDE R116, R66, 0x2, R178 ;  /* 0x0000000242747825 */ /* 0x002fe200078e02b2 */
        /* <DEDUP_REMOVED lines=12> */
[----:B------:R1:W4:Y:S01]  /*1c80*/  @P3 LDG.E.U16 R112, desc[UR14][R122.64] ;  /* 0x0000000e7a703981 */ /* 0x000322000c1e1500 */
        /* <DEDUP_REMOVED lines=11> */
[----:B------:R0:W5:Y:S02]  /*1d40*/  @P0 LDG.E.U16 R114, desc[UR14][R120.64] ;  /* 0x0000000e78720981 */ /* 0x000164000c1e1500 */
[----:B------:R-:W-:-:S04]  /*1d50*/  IMAD.WIDE R126, R58, 0x2, R178 ;  /* 0x000000023a7e7825 */ /* 0x000fc800078e02b2 */
[----:B------:R-:W-:Y:S01]  /*1d60*/  IMAD.WIDE R128, R57, 0x2, R178 ;  /* 0x0000000239807825 */ /* 0x000fe200078e02b2 */
[----:B------:R-:W5:Y:S01]  /*1d70*/  @P1 LDG.E.U16 R115, desc[UR14][R122.64] ;  /* 0x0000000e7a731981 */ /* 0x000f62000c1e1500 */
        /* <DEDUP_REMOVED lines=69> */
[----:B0-----:R-:W-:Y:S02]  /*21d0*/  PRMT R134, RZ, 0x7610, R134 ;  /* 0x00007610ff867816 */ /* 0x001fe40000000086 */
        /* <DEDUP_REMOVED lines=11> */
[C---:B------:R-:W-:Y:S01]  /*2290*/  ISETP.GT.AND P0, PT, R166.reuse, RZ, PT ;  /* 0x000000ffa600720c */ /* 0x040fe20003f04270 */
        /* <DEDUP_REMOVED lines=15> */
[----:B------:R-:W-:Y:S01]  /*2390*/  IMAD.WIDE R152, R145, 0x2, R178 ;  /* 0x0000000291987825 */ /* 0x000fe200078e02b2 */
[C---:B------:R-:W-:Y:S01]  /*23a0*/  ISETP.GT.AND P2, PT, R166.reuse, 0x36, PT ;  /* 0x00000036a600780c */ /* 0x040fe20003f44270 */
[----:B------:R-:W5:Y:S01]  /*23b0*/  @P3 LDG.E.U16 R141, desc[UR14][R148.64] ;  /* 0x0000000e948d3981 */ /* 0x000f62000c1e1500 */
[----:B------:R-:W-:-:S03]  /*23c0*/  ISETP.GT.AND P3, PT, R166, 0x3a, PT ;  /* 0x0000003aa600780c */ /* 0x000fc60003f64270 */
        /* <DEDUP_REMOVED lines=8> */
[----:B------:R-:W-:Y:S01]  /*2450*/  PRMT R145, RZ, 0x7610, R145 ;  /* 0x00007610ff917816 */ /* 0x000fe20000000091 */
[----:B0-----:R-:W-:Y:S01]  /*2460*/  IMAD.WIDE R150, R19, 0x2, R178 ;  /* 0x0000000213967825 */ /* 0x001fe200078e02b2 */
[----:B------:R-:W-:Y:S02]  /*2470*/  PRMT R146, RZ, 0x7610, R146 ;  /* 0x00007610ff927816 */ /* 0x000fe40000000092 */
[----:B------:R-:W-:Y:S01]  /*2480*/  PRMT R147, RZ, 0x7610, R147 ;  /* 0x00007610ff937816 */ /* 0x000fe20000000093 */
[----:B-1----:R-:W-:Y:S01]  /*2490*/  IMAD.WIDE R152, R18, 0x2, R178 ;  /* 0x0000000212987825 */ /* 0x002fe200078e02b2 */
        /* <DEDUP_REMOVED lines=19> */
[----:B--2---:R-:W-:Y:S01]  /*25d0*/  IMAD.WIDE R182, R11, 0x2, R178 ;  /* 0x000000020bb67825 */ /* 0x004fe200078e02b2 */
[----:B------:R-:W-:Y:S01]  /*25e0*/  PRMT R153, RZ, 0x7610, R153 ;  /* 0x00007610ff997816 */ /* 0x000fe20000000099 */
[----:B------:R-:W2:Y:S02]  /*25f0*/  @P0 LDG.E.U16 R149, desc[UR14][R180.64] ;  /* 0x0000000eb4950981 */ /* 0x000ea4000c1e1500 */
[----:B------:R-:W-:-:S02]  /*2600*/  IMAD.WIDE R186, R9, 0x2, R178 ;  /* 0x0000000209ba7825 */ /* 0x000fc400078e02b2 */
[----:B------:R-:W2:Y:S02]  /*2610*/  @P1 LDG.E.U16 R150, desc[UR14][R182.64] ;  /* 0x0000000eb6961981 */ /* 0x000ea4000c1e1500 */
[----:B------:R-:W-:Y:S02]  /*2620*/  IMAD.WIDE R188, R8, 0x2, R178 ;  /* 0x0000000208bc7825 */ /* 0x000fe400078e02b2 */
[----:B------:R0:W2:Y:S04]  /*2630*/  @P2 LDG.E.U16 R151, desc[UR14][R184.64] ;  /* 0x0000000eb8972981 */ /* 0x0000a8000c1e1500 */
[----:B------:R-:W2:Y:S04]  /*2640*/  @P3 LDG.E.U16 R152, desc[UR14][R186.64] ;  /* 0x0000000eba983981 */ /* 0x000ea8000c1e1500 */
[----:B------:R1:W2:Y:S01]  /*2650*/  @P4 LDG.E.U16 R153, desc[UR14][R188.64] ;  /* 0x0000000ebc994981 */ /* 0x0002a2000c1e1500 */
[----:B------:R-:W-:Y:S01]  /*2660*/  ISETP.GE.AND P0, PT, R0, R166, PT ;  /* 0x000000a60000720c */ /* 0x000fe20003f06270 */
[C---:B0-----:R-:W-:Y:S01]  /*2670*/  IMAD.WIDE R184, R5.reuse, 0x2, R174 ;  /* 0x0000000205b87825 */ /* 0x041fe200078e02ae */
[----:B------:R-:W-:Y:S01]  /*2680*/  PRMT R155, RZ, 0x7610, R155 ;  /* 0x00007610ff9b7816 */ /* 0x000fe2000000009b */
[----:B------:R-:W-:Y:S01]  /*2690*/  BAR.SYNC.DEFER_BLOCKING 0x0 ;  /* 0x0000000000007b1d */ /* 0x000fe20000010000 */
[----:B------:R-:W-:Y:S01]  /*26a0*/  PRMT R154, RZ, 0x7610, R154 ;  /* 0x00007610ff9a7816 */ /* 0x000fe2000000009a */
[----:B------:R-:W-:Y:S01]  /*26b0*/  IMAD.WIDE R180, R5, 0x2, R168 ;  /* 0x0000000205b47825 */ /* 0x000fe200078e02a8 */
[----:B------:R-:W-:-:S03]  /*26c0*/  PRMT R156, RZ, 0x7610, R156 ;  /* 0x00007610ff9c7816 */ /* 0x000fc6000000009c */
[----:B------:R-:W-:Y:S01]  /*26d0*/  IMAD.WIDE R182, R5, 0x2, R170 ;  /* 0x0000000205b67825 */ /* 0x000fe200078e02aa */
[----:B------:R-:W-:-:S03]  /*26e0*/  PRMT R158, RZ, 0x7610, R158 ;  /* 0x00007610ff9e7816 */ /* 0x000fc6000000009e */
[----:B-1----:R-:W-:-:S04]  /*26f0*/  IMAD.WIDE R188, R5, 0x2, R176 ;  /* 0x0000000205bc7825 */ /* 0x002fc800078e02b0 */
[----:B------:R-:W-:Y:S02]  /*2700*/  IMAD.MOV.U32 R173, RZ, RZ, R163 ;  /* 0x000000ffffad7224 */ /* 0x000fe400078e00a3 */
[----:B------:R-:W-:Y:S01]  /*2710*/  IMAD.WIDE R190, R5, 0x2, R172 ;  /* 0x0000000205be7825 */ /* 0x000fe200078e02ac */
[----:B------:R0:W2:Y:S04]  /*2720*/  @!P0 LDG.E.U16 R155, desc[UR14][R184.64] ;  /* 0x0000000eb89b8981 */ /* 0x0000a8000c1e1500 */
[----:B------:R1:W2:Y:S04]  /*2730*/  @!P0 LDG.E.U16 R154, desc[UR14][R180.64] ;  /* 0x0000000eb49a8981 */ /* 0x0002a8000c1e1500 */
[----:B------:R3:W2:Y:S01]  /*2740*/  @!P0 LDG.E.U16 R156, desc[UR14][R182.64] ;  /* 0x0000000eb69c8981 */ /* 0x0006a2000c1e1500 */
[----:B0-----:R-:W-:-:S02]  /*2750*/  IMAD.MOV.U32 R184, RZ, RZ, R162 ;  /* 0x000000ffffb87224 */ /* 0x001fc400078e00a2 */
[----:B------:R-:W-:Y:S01]  /*2760*/  IMAD.MOV.U32 R185, RZ, RZ, R157 ;  /* 0x000000ffffb97224 */ /* 0x000fe200078e009d */
[----:B------:R0:W2:Y:S01]  /*2770*/  @!P0 LDG.E.U16 R158, desc[UR14][R188.64] ;  /* 0x0000000ebc9e8981 */ /* 0x0000a2000c1e1500 */
[----:B-1----:R-:W-:Y:S02]  /*2780*/  IMAD.MOV.U32 R180, RZ, RZ, R164 ;  /* 0x000000ffffb47224 */ /* 0x002fe400078e00a4 */
[----:B------:R-:W-:Y:S02]  /*2790*/  IMAD.MOV.U32 R181, RZ, RZ, R159 ;  /* 0x000000ffffb57224 */ /* 0x000fe400078e009f */
[----:B---3--:R-:W-:Y:S02]  /*27a0*/  IMAD.MOV.U32 R182, RZ, RZ, R160 ;  /* 0x000000ffffb67224 */ /* 0x008fe400078e00a0 */
[----:B------:R-:W-:Y:S01]  /*27b0*/  IMAD.MOV.U32 R183, RZ, RZ, R161 ;  /* 0x000000ffffb77224 */ /* 0x000fe200078e00a1 */
[----:B------:R-:W-:Y:S01]  /*27c0*/  PRMT R157, RZ, 0x7610, R157 ;  /* 0x00007610ff9d7816 */ /* 0x000fe2000000009d */
[----:B------:R-:W-:Y:S01]  /*27d0*/  IMAD.WIDE R186, R5, 0x2, R184 ;  /* 0x0000000205ba7825 */ /* 0x000fe200078e02b8 */
[----:B------:R-:W-:-:S02]  /*27e0*/  PRMT R159, RZ, 0x7610, R159 ;  /* 0x00007610ff9f7816 */ /* 0x000fc4000000009f */
[----:B------:R-:W-:Y:S01]  /*27f0*/  PRMT R160, RZ, 0x7610, R160 ;  /* 0x00007610ffa07816 */ /* 0x000fe200000000a0 */
[C---:B------:R-:W-:Y:S01]  /*2800*/  IMAD.WIDE R192, R5.reuse, 0x2, R180 ;  /* 0x0000000205c07825 */ /* 0x040fe200078e02b4 */
[----:B------:R-:W-:Y:S01]  /*2810*/  PRMT R162, RZ, 0x7610, R162 ;  /* 0x00007610ffa27816 */ /* 0x000fe200000000a2 */
[----:B------:R-:W3:Y:S02]  /*2820*/  @!P0 LDG.E.U16 R157, desc[UR14][R190.64] ;  /* 0x0000000ebe9d8981 */ /* 0x000ee4000c1e1500 */
[----:B0-----:R-:W-:Y:S02]  /*2830*/  IMAD.WIDE R188, R5, 0x2, R182 ;  /* 0x0000000205bc7825 */ /* 0x001fe400078e02b6 */
[----:B------:R-:W3:Y:S04]  /*2840*/  @!P0 LDG.E.U16 R159, desc[UR14][R186.64] ;  /* 0x0000000eba9f8981 */ /* 0x000ee8000c1e1500 */
[----:B------:R-:W3:Y:S04]  /*2850*/  @!P0 LDG.E.U16 R160, desc[UR14][R192.64] ;  /* 0x0000000ec0a08981 */ /* 0x000ee8000c1e1500 */
[----:B------:R-:W3:Y:S01]  /*2860*/  @!P0 LDG.E.U16 R162, desc[UR14][R188.64] ;  /* 0x0000000ebca28981 */ /* 0x000ee2000c1e1500 */
[----:B------:R-:W-:Y:S01]  /*2870*/  LOP3.LUT R164, R4, 0x40, RZ, 0xc0, !PT ;  /* 0x0000004004a47812 */ /* 0x000fe200078ec0ff */
[----:B------:R-:W-:Y:S01]  /*2880*/  IMAD.SHL.U32 R163, R0, 0x2, RZ ;  /* 0x0000000200a37824 */ /* 0x000fe200078e00ff */
[----:B------:R-:W-:-:S02]  /*2890*/  SHF.R.S32.HI R161, RZ, 0x6, R4 ;  /* 0x00000006ffa17819 */ /* 0x000fc40000011404 */
[----:B------:R-:W-:Y:S01]  /*28a0*/  LOP3.LUT R165, R4, 0x40, RZ, 0xc0, !PT ;  /* 0x0000004004a57812 */ /* 0x000fe200078ec0ff */
[----:B------:R-:W-:Y:S01]  /*28b0*/  IMAD R163, R164, 0x80, R163 ;  /* 0x00000080a4a37824 */ /* 0x000fe200078e02a3 */
[----:B------:R-:W-:Y:S01]  /*28c0*/  SGXT R161, R161, 0x1 ;  /* 0x00000001a1a1781a */ /* 0x000fe20000000200 */
[----:B------:R-:W-:-:S04]  /*28d0*/  IMAD.SHL.U32 R164, R0, 0x2, RZ ;  /* 0x0000000200a47824 */ /* 0x000fc800078e00ff */
[----:B------:R-:W-:Y:S01]  /*28e0*/  IMAD R165, R165, 0x80, R164 ;  /* 0x00000080a5a57824 */ /* 0x000fe200078e02a4 */
[----:B------:R-:W-:Y:S02]  /*28f0*/  LOP3.LUT R161, R164, 0x90, R161, 0x78, !PT ;  /* 0x00000090a4a17812 */ /* 0x000fe400078e78a1 */
[----:B------:R-:W-:Y:S01]  /*2900*/  LOP3.LUT R164, R163, 0x10, RZ, 0x3c, !PT ;  /* 0x00000010a3a47812 */ /* 0x000fe200078e3cff */
[----:B------:R0:W-:Y:S04]  /*2910*/  STS.U16 [R163+UR12+0x400], R96 ;  /* 0x00040060a3007988 */ /* 0x0001e8000800040c */
[----:B------:R-:W-:Y:S04]  /*2920*/  STS.U16 [R163+UR12+0x800], R104 ;  /* 0x00080068a3007988 */ /* 0x000fe8000800040c */
[----:B----4-:R-:W-:Y:S01]  /*2930*/  STS.U16 [R163+UR12+0xc00], R112 ;  /* 0x000c0070a3007988 */ /* 0x010fe2000800040c */
[----:B0-----:R-:W-:-:S03]  /*2940*/  LOP3.LUT R96, R165, 0x30, RZ, 0x3c, !PT ;  /* 0x00000030a5607812 */ /* 0x001fc600078e3cff */
[----:B-----5:R-:W-:Y:S04]  /*2950*/  STS.U16 [R163+UR12+0x1000], R120 ;  /* 0x00100078a3007988 */ /* 0x020fe8000800040c */
[----:B------:R-:W-:Y:S04]  /*2960*/  STS.U16 [R163+UR12+0x1400], R128 ;  /* 0x00140080a3007988 */ /* 0x000fe8000800040c */
[----:B------:R-:W-:Y:S04]  /*2970*/  STS.U16 [R163+UR12+0x1800], R136 ;  /* 0x00180088a3007988 */ /* 0x000fe8000800040c */
[----:B------:R-:W-:Y:S04]  /*2980*/  STS.U16 [R163+UR12+0x1c00], R141 ;  /* 0x001c008da3007988 */ /* 0x000fe8000800040c */
[----:B------:R0:W-:Y:S04]  /*2990*/  STS.U16 [R163+UR12], R143 ;  /* 0x0000008fa3007988 */ /* 0x0001e8000800040c */
[----:B------:R1:W-:Y:S01]  /*29a0*/  STS.U16 [R164+UR12+0x480], R97 ;  /* 0x00048061a4007988 */ /* 0x0003e2000800040c */
[----:B0-----:R-:W-:-:S03]  /*29b0*/  LOP3.LUT R143, R163, 0x20, RZ, 0x3c, !PT ;  /* 0x00000020a38f7812 */ /* 0x001fc600078e3cff */
[----:B------:R-:W-:Y:S01]  /*29c0*/  STS.U16 [R164+UR12+0x80], R139 ;  /* 0x0000808ba4007988 */ /* 0x000fe2000800040c */
[----:B-1----:R-:W-:-:S03]  /*29d0*/  LOP3.LUT R97, R165, 0x40, RZ, 0x3c, !PT ;  /* 0x00000040a5617812 */ /* 0x002fc600078e3cff */
[----:B------:R-:W-:Y:S04]  /*29e0*/  STS.U16 [R164+UR12+0x880], R105 ;  /* 0x00088069a4007988 */ /* 0x000fe8000800040c */
[----:B------:R-:W-:Y:S04]  /*29f0*/  STS.U16 [R164+UR12+0xc80], R113 ;  /* 0x000c8071a4007988 */ /* 0x000fe8000800040c */
[----:B------:R-:W-:Y:S04]  /*2a00*/  STS.U16 [R164+UR12+0x1080], R121 ;  /* 0x00108079a4007988 */ /* 0x000fe8000800040c */
[----:B------:R-:W-:Y:S04]  /*2a10*/  STS.U16 [R164+UR12+0x1480], R129 ;  /* 0x00148081a4007988 */ /* 0x000fe8000800040c */
[----:B------:R-:W-:Y:S04]  /*2a20*/  STS.U16 [R164+UR12+0x1880], R137 ;  /* 0x00188089a4007988 */ /* 0x000fe8000800040c */
[----:B------:R-:W-:Y:S04]  /*2a30*/  STS.U16 [R164+UR12+0x1c80], R142 ;  /* 0x001c808ea4007988 */ /* 0x000fe8000800040c */
[----:B------:R0:W-:Y:S04]  /*2a40*/  STS.U16 [R143+UR12+0x100], R90 ;  /* 0x0001005a8f007988 */ /* 0x0001e8000800040c */
[----:B------:R-:W-:Y:S04]  /*2a50*/  STS.U16 [R143+UR12+0x500], R98 ;  /* 0x000500628f007988 */ /* 0x000fe8000800040c */
[----:B------:R-:W-:Y:S01]  /*2a60*/  STS.U16 [R143+UR12+0x900], R106 ;  /* 0x0009006a8f007988 */ /* 0x000fe2000800040c */
[----:B0-----:R-:W-:-:S03]  /*2a70*/  LOP3.LUT R90, R165, 0x50, RZ, 0x3c, !PT ;  /* 0x00000050a55a7812 */ /* 0x001fc600078e3cff */
        /* <DEDUP_REMOVED lines=22> */
[----:B--2---:R-:W-:Y:S04]  /*2be0*/  STS.U16 [R97+UR12+0x1e00], R150 ;  /* 0x001e009661007988 */ /* 0x004fe8000800040c */
[----:B------:R-:W-:Y:S04]  /*2bf0*/  STS.U16 [R90+UR12+0x280], R93 ;  /* 0x0002805d5a007988 */ /* 0x000fe8000800040c */
        /* <DEDUP_REMOVED lines=27> */
[----:B---3--:R0:W-:Y:S04]  /*2db0*/  STS.U16 [R88+UR12+0x4200], R157 ;  /* 0x0042009d58007988 */ /* 0x0081e8000800040c */
[----:B------:R1:W-:Y:S04]  /*2dc0*/  STS.U16 [R88+UR12+0x4600], R159 ;  /* 0x0046009f58007988 */ /* 0x0003e8000800040c */
[----:B------:R2:W-:Y:S04]  /*2dd0*/  STS.U16 [R89+UR12+0x4300], R160 ;  /* 0x004300a059007988 */ /* 0x0005e8000800040c */
[----:B------:R3:W-:Y:S01]  /*2de0*/  STS.U16 [R89+UR12+0x4700], R162 ;  /* 0x004700a259007988 */ /* 0x0007e2000800040c */
[----:B------:R4:W-:Y:S06]  /*2df0*/  MEMBAR.ALL.CTA ;  /* 0x0000000000007992 */ /* 0x0009ec0000008000 */
[----:B----4-:R-:W4:Y:S02]  /*2e00*/  FENCE.VIEW.ASYNC.S ;  /* 0x00000000000073c6 */ /* 0x010f240000000000 */
[----:B----4-:R-:W-:Y:S06]  /*2e10*/  BAR.SYNC.DEFER_BLOCKING 0x0 ;  /* 0x0000000000007b1d */ /* 0x010fec0000010000 */
[----:B------:R-:W-:Y:S01]  /*2e20*/  UMOV UR4, UR13 ;  /* 0x0000000d00047c82 */ /* 0x000fe20008000000 */
[----:B------:R-:W-:Y:S01]  /*2e30*/  UMOV UR5, 0x40000040 ;  /* 0x4000004000057882 */ /* 0x000fe20000000000 */
[----:B------:R-:W-:-:S06]  /*2e40*/  WARPGROUP.ARRIVE ;  /* 0x00000000000079c5 */ /* 0x000fcc0000000000 */
[----:B------:R-:W-:Y:S04]  /*2e50*/  HGMMA.64x16x16.F32.BF16 R32, gdesc[UR4].tnspA, R32 ;  /* 0x20200000042079f0 */ /* 0x000fe80008701820 */
[----:B------:R-:W-:Y:S01]  /*2e60*/  HGMMA.64x16x16.F32.BF16 R32, gdesc[UR8].tnspA, R32 ;  /* 0x20200000082079f0 */ /* 0x000fe20008701820 */
[----:B------:R-:W-:-:S03]  /*2e70*/  UMOV UR26, UR6 ;  /* 0x00000006001a7c82 */ /* 0x000fc60008000000 */
[----:B------:R-:W-:Y:S01]  /*2e80*/  HGMMA.64x16x16.F32.BF16 R32, gdesc[UR16].tnspA, R32 ;  /* 0x20200000102079f0 */ /* 0x000fe20008701820 */
[----:B------:R-:W-:-:S03]  /*2e90*/  UMOV UR27, UR7 ;  /* 0x00000007001b7c82 */ /* 0x000fc60008000000 */
[----:B------:R-:W-:Y:S04]  /*2ea0*/  HGMMA.64x16x16.F32.BF16 R32, gdesc[UR20].tnspA, R32 ;  /* 0x20200000142079f0 */ /* 0x000fe80008701820 */
[----:B------:R-:W-:Y:S01]  /*2eb0*/  HGMMA.64x16x16.F32.BF16 R24, gdesc[UR24].tnspA, R24 ;  /* 0x20200000181879f0 */ /* 0x000fe20008701818 */
[----:B------:R-:W-:Y:S01]  /*2ec0*/  UMOV UR30, UR10 ;  /* 0x0000000a001e7c82 */ /* 0x000fe20008000000 */
[----:B------:R-:W-:Y:S02]  /*2ed0*/  UMOV UR31, UR11 ;  /* 0x0000000b001f7c82 */ /* 0x000fe40008000000 */
[----:B------:R-:W-:Y:S01]  /*2ee0*/  HGMMA.64x16x16.F32.BF16 R24, gdesc[UR28].tnspA, R24 ;  /* 0x202000001c1879f0 */ /* 0x000fe20008701818 */
[----:B------:R-:W-:Y:S01]  /*2ef0*/  UMOV UR34, UR18 ;  /* 0x0000001200227c82 */ /* 0x000fe20008000000 */
[----:B------:R-:W-:-:S02]  /*2f00*/  UMOV UR35, UR19 ;  /* 0x0000001300237c82 */ /* 0x000fc40008000000 */
[----:B------:R-:W-:Y:S01]  /*2f10*/  HGMMA.64x16x16.F32.BF16 R24, gdesc[UR32].tnspA, R24 ;  /* 0x20200000201879f0 */ /* 0x000fe20008701818 */
[----:B------:R-:W-:Y:S01]  /*2f20*/  UMOV UR38, UR22 ;  /* 0x0000001600267c82 */ /* 0x000fe20008000000 */
[----:B------:R-:W-:Y:S01]  /*2f30*/  UMOV UR39, UR23 ;  /* 0x0000001700277c82 */ /* 0x000fe20008000000 */
[----:B------:R-:W-:-:S05]  /*2f40*/  VIADD R86, R86, 0xffffffff ;  /* 0xffffffff56567836 */ /* 0x000fca0000000000 */
[----:B------:R-:W-:Y:S01]  /*2f50*/  ISETP.NE.U32.AND P0, PT, R86, RZ, PT ;  /* 0x000000ff5600720c */ /* 0x000fe20003f05070 */
[----:B------:R-:W-:Y:S01]  /*2f60*/  HGMMA.64x16x16.F32.BF16 R24, gdesc[UR36].tnspA, R24, gsb0 ;  /* 0x20200000241879f0 */ /* 0x000fe20008001818 */
[----:B0-----:R-:W-:-:S04]  /*2f70*/  IMAD.WIDE R156, R6, 0x2, R184 ;  /* 0x00000002069c7825 */ /* 0x001fc800078e02b8 */
[----:B-1----:R-:W-:-:S04]  /*2f80*/  IMAD.WIDE R158, R6, 0x2, R180 ;  /* 0x00000002069e7825 */ /* 0x002fc800078e02b4 */
[----:B------:R-:W-:-:S04]  /*2f90*/  IMAD.WIDE R172, R6, 0x2, R172 ;  /* 0x0000000206ac7825 */ /* 0x000fc800078e02ac */
[----:B--2---:R-:W-:-:S04]  /*2fa0*/  IMAD.WIDE R160, R6, 0x2, R182 ;  /* 0x0000000206a07825 */ /* 0x004fc800078e02b6 */
[----:B------:R-:W-:-:S04]  /*2fb0*/  IMAD.WIDE R176, R6, 0x2, R176 ;  /* 0x0000000206b07825 */ /* 0x000fc800078e02b0 */
[----:B------:R-:W-:-:S04]  /*2fc0*/  IMAD.WIDE R174, R6, 0x2, R174 ;  /* 0x0000000206ae7825 */ /* 0x000fc800078e02ae */
[----:B---3--:R-:W-:Y:S02]  /*2fd0*/  IMAD.MOV.U32 R162, RZ, RZ, R156 ;  /* 0x000000ffffa27224 */ /* 0x008fe400078e009c */
[----:B------:R-:W-:Y:S02]  /*2fe0*/  IMAD.MOV.U32 R164, RZ, RZ, R158 ;  /* 0x000000ffffa47224 */ /* 0x000fe400078e009e */
[----:B------:R-:W-:-:S04]  /*2ff0*/  IMAD.WIDE R170, R6, 0x2, R170 ;  /* 0x0000000206aa7825 */ /* 0x000fc800078e02aa */
[----:B------:R-:W-:Y:S02]  /*3000*/  IMAD.MOV.U32 R163, RZ, RZ, R173 ;  /* 0x000000ffffa37224 */ /* 0x000fe400078e00ad */
[----:B------:R-:W-:-:S04]  /*3010*/  IMAD.WIDE R168, R6, 0x2, R168 ;  /* 0x0000000206a87825 */ /* 0x000fc800078e02a8 */
[----:B------:R-:W-:-:S04]  /*3020*/  IMAD.WIDE R178, R7, 0x2, R178 ;  /* 0x0000000207b27825 */ /* 0x000fc800078e02b2 */
[----:B------:R-:W-:Y:S01]  /*3030*/  VIADD R166, R166, 0xffffffc0 ;  /* 0xffffffc0a6a67836 */ /* 0x000fe20000000000 */
[----:B------:R-:W-:Y:S02]  /*3040*/  WARPGROUP.DEPBAR.LE gsb0, 0x0 ;  /* 0x00008000000079c5 */ /* 0x000fe40000010000 */
[----:B------:R-:W-:Y:S05]  /*3050*/  @P0 BRA `(.L_x_1) ;  /* 0xffffffe400800947 */ /* 0x000fea000383ffff */
[----:B------:R-:W-:Y:S02]  /*3060*/  F2FP.BF16.F32.PACK_AB R31, R31, R30 ;  /* 0x0000001e1f1f723e */ /* 0x000fe400000010ff */
[----:B------:R-:W-:Y:S02]  /*3070*/  F2FP.BF16.F32.PACK_AB R27, R27, R26 ;  /* 0x0000001a1b1b723e */ /* 0x000fe400000010ff */
[----:B------:R-:W-:Y:S02]  /*3080*/  F2FP.BF16.F32.PACK_AB R30, R29, R28 ;  /* 0x0000001c1d1e723e */ /* 0x000fe400000010ff */
[----:B------:R-:W-:Y:S02]  /*3090*/  F2FP.BF16.F32.PACK_AB R26, R25, R24 ;  /* 0x00000018191a723e */ /* 0x000fe400000010ff */
[----:B------:R-:W-:Y:S02]  /*30a0*/  F2FP.BF16.F32.PACK_AB R29, R39, R38 ;  /* 0x00000026271d723e */ /* 0x000fe400000010ff */
[----:B------:R-:W-:-:S02]  /*30b0*/  F2FP.BF16.F32.PACK_AB R28, R37, R36 ;  /* 0x00000024251c723e */ /* 0x000fc400000010ff */
[----:B------:R-:W-:Y:S02]  /*30c0*/  F2FP.BF16.F32.PACK_AB R25, R35, R34 ;  /* 0x000000222319723e */ /* 0x000fe400000010ff */
[----:B------:R-:W-:-:S07]  /*30d0*/  F2FP.BF16.F32.PACK_AB R24, R33, R32 ;  /* 0x000000202118723e */ /* 0x000fce00000010ff */
.L_x_0:
[----:B------:R-:W-:Y:S01]  /*30e0*/  BAR.SYNC.DEFER_BLOCKING 0x0 ;  /* 0x0000000000007b1d */ /* 0x000fe20000010000 */
[C---:B------:R-:W-:Y:S02]  /*30f0*/  IMAD.SHL.U32 R0, R4.reuse, 0x10, RZ ;  /* 0x0000001004007824 */ /* 0x040fe400078e00ff */
[C---:B------:R-:W-:Y:S02]  /*3100*/  IMAD.SHL.U32 R5, R4.reuse, 0x40, RZ ;  /* 0x0000004004057824 */ /* 0x040fe400078e00ff */
[----:B------:R-:W-:Y:S01]  /*3110*/  IMAD.SHL.U32 R4, R4, 0x8, RZ ;  /* 0x0000000804047824 */ /* 0x000fe200078e00ff */
[----:B------:R-:W-:Y:S01]  /*3120*/  LOP3.LUT R0, R0, 0xf0, RZ, 0xc0, !PT ;  /* 0x000000f000007812 */ /* 0x000fe200078ec0ff */
[----:B------:R-:W-:Y:S01]  /*3130*/  ULDC.64 UR6, c[0x0][0x228] ;  /* 0x00008a0000067ab9 */ /* 0x000fe20000000a00 */
[----:B------:R-:W0:Y:S01]  /*3140*/  S2R R6, SR_TID.X ;  /* 0x0000000000067919 */ /* 0x000e220000002100 */
[----:B------:R-:W-:Y:S01]  /*3150*/  LOP3.LUT R5, R5, 0x400, RZ, 0xc0, !PT ;  /* 0x0000040005057812 */ /* 0x000fe200078ec0ff */
[----:B------:R-:W-:Y:S01]  /*3160*/  ULDC UR4, c[0x0][0x244] ;  /* 0x0000910000047ab9 */ /* 0x000fe20000000800 */
[----:B------:R-:W-:-:S02]  /*3170*/  LOP3.LUT R4, R4, 0x300, RZ, 0xc0, !PT ;  /* 0x0000030004047812 */ /* 0x000fc400078ec0ff */
[----:B------:R-:W-:Y:S01]  /*3180*/  IADD3 R5, R5, UR12, R0 ;  /* 0x0000000c05057c10 */ /* 0x000fe2000fffe000 */
[----:B------:R-:W-:Y:S01]  /*3190*/  VIADD R0, R2, 0x1 ;  /* 0x0000000102007836 */ /* 0x000fe20000000000 */
[C---:B------:R-:W-:Y:S01]  /*31a0*/  ISETP.GE.AND P0, PT, R3.reuse, UR6, PT ;  /* 0x0000000603007c0c */ /* 0x040fe2000bf06270 */
[----:B------:R-:W-:Y:S01]  /*31b0*/  IMAD R3, R3, UR4, RZ ;  /* 0x0000000403037c24 */ /* 0x000fe2000f8e02ff */
[----:B------:R-:W-:Y:S01]  /*31c0*/  ULDC UR6, c[0x0][0x248] ;  /* 0x0000920000067ab9 */ /* 0x000fe20000000800 */
[----:B------:R-:W-:Y:S01]  /*31d0*/  IMAD.IADD R15, R4, 0x1, R5 ;  /* 0x00000001040f7824 */ /* 0x000fe200078e0205 */
[----:B------:R-:W-:Y:S01]  /*31e0*/  ISETP.LT.AND P4, PT, R0, UR7, !P0 ;  /* 0x0000000700007c0c */ /* 0x000fe2000c781270 */
[----:B------:R-:W-:Y:S01]  /*31f0*/  ULDC.64 UR4, c[0x0][0x220] ;  /* 0x0000880000047ab9 */ /* 0x000fe20000000a00 */
[C---:B------:R-:W-:Y:S01]  /*3200*/  VIADD R0, R2.reuse, 0x2 ;  /* 0x0000000202007836 */ /* 0x040fe20000000000 */
[----:B------:R-:W-:Y:S01]  /*3210*/  LEA R20, P1, R3, UR4, 0x1 ;  /* 0x0000000403147c11 */ /* 0x000fe2000f8208ff */
[C---:B------:R-:W-:Y:S01]  /*3220*/  IMAD R5, R2.reuse, UR6, RZ ;  /* 0x0000000602057c24 */ /* 0x040fe2000f8e02ff */
[----:B------:R-:W-:Y:S01]  /*3230*/  STSM.16.M88.4 [R15], R24 ;  /* 0x000000180f007844 */ /* 0x000fe20000000200 */
[----:B------:R-:W-:Y:S01]  /*3240*/  BAR.SYNC.DEFER_BLOCKING 0x0 ;  /* 0x0000000000007b1d */ /* 0x000fe20000010000 */
[----:B------:R-:W-:-:S02]  /*3250*/  ISETP.LT.AND P5, PT, R2, UR7, !P0 ;  /* 0x0000000702007c0c */ /* 0x000fc4000c7a1270 */
[----:B------:R-:W-:Y:S01]  /*3260*/  ISETP.LT.AND P3, PT, R0, UR7, !P0 ;  /* 0x0000000700007c0c */ /* 0x000fe2000c761270 */
[----:B------:R-:W-:Y:S01]  /*3270*/  VIADD R0, R2, 0x4 ;  /* 0x0000000402007836 */ /* 0x000fe20000000000 */
[----:B------:R-:W-:Y:S01]  /*3280*/  LEA.HI.X.SX32 R22, R3, UR5, 0x1, P1 ;  /* 0x0000000503167c11 */ /* 0x000fe200088f0eff */
[C---:B------:R-:W-:Y:S01]  /*3290*/  VIADD R3, R5.reuse, UR6 ;  /* 0x0000000605037c36 */ /* 0x040fe20008000000 */
[----:B------:R-:W-:-:S03]  /*32a0*/  LEA R4, P1, R5, R20, 0x1 ;  /* 0x0000001405047211 */ /* 0x000fc600078208ff */
[----:B------:R-:W-:Y:S01]  /*32b0*/  VIADD R14, R3, UR6 ;  /* 0x00000006030e7c36 */ /* 0x000fe20008000000 */
[----:B------:R-:W-:Y:S02]  /*32c0*/  LEA.HI.X.SX32 R5, R5, R22, 0x1, P1 ;  /* 0x0000001605057211 */ /* 0x000fe400008f0eff */
[----:B0-----:R-:W-:Y:S02]  /*32d0*/  LOP3.LUT R6, R6, 0x7f, RZ, 0xc0, !PT ;  /* 0x0000007f06067812 */ /* 0x001fe400078ec0ff */
[----:B------:R-:W-:Y:S01]  /*32e0*/  ISETP.LT.AND P1, PT, R0, UR7, !P0 ;  /* 0x0000000700007c0c */ /* 0x000fe2000c721270 */
[----:B------:R-:W-:Y:S01]  /*32f0*/  VIADD R0, R2, 0x5 ;  /* 0x0000000502007836 */ /* 0x000fe20000000000 */
[----:B------:R-:W-:Y:S01]  /*3300*/  LEA R18, R6, UR12, 0x4 ;  /* 0x0000000c06127c11 */ /* 0x000fe2000f8e20ff */
[----:B------:R-:W-:-:S05]  /*3310*/  VIADD R6, R2, 0x3 ;  /* 0x0000000302067836 */ /* 0x000fca0000000000 */
[----:B------:R-:W-:Y:S01]  /*3320*/  ISETP.LT.AND P2, PT, R6, UR7, !P0 ;  /* 0x0000000706007c0c */ /* 0x000fe2000c741270 */
[----:B------:R-:W0:Y:S01]  /*3330*/  LDS.128 R8, [R18] ;  /* 0x0000000012087984 */ /* 0x000e220000000c00 */
[----:B------:R-:W-:Y:S01]  /*3340*/  BAR.SYNC.DEFER_BLOCKING 0x0 ;  /* 0x0000000000007b1d */ /* 0x000fe20000010000 */
[----:B------:R-:W-:-:S04]  /*3350*/  LEA R6, P6, R3, R20, 0x1 ;  /* 0x0000001403067211 */ /* 0x000fc800078c08ff */
[----:B------:R-:W-:Y:S01]  /*3360*/  LEA.HI.X.SX32 R7, R3, R22, 0x1, P6 ;  /* 0x0000001603077211 */ /* 0x000fe200030f0eff */
[C---:B------:R-:W-:Y:S01]  /*3370*/  VIADD R3, R14.reuse, UR6 ;  /* 0x000000060e037c36 */ /* 0x040fe20008000000 */
[----:B------:R-:W-:-:S04]  /*3380*/  LEA R12, P6, R14, R20, 0x1 ;  /* 0x000000140e0c7211 */ /* 0x000fc800078c08ff */
[----:B------:R-:W-:Y:S02]  /*3390*/  LEA.HI.X.SX32 R13, R14, R22, 0x1, P6 ;  /* 0x000000160e0d7211 */ /* 0x000fe400030f0eff */
[----:B------:R-:W-:Y:S01]  /*33a0*/  LEA R14, P6, R3, R20, 0x1 ;  /* 0x00000014030e7211 */ /* 0x000fe200078c08ff */
[----:B------:R1:W-:Y:S01]  /*33b0*/  STSM.16.M88.4 [R15], R28 ;  /* 0x0000001c0f007844 */ /* 0x0003e20000000200 */
[----:B------:R-:W-:Y:S01]  /*33c0*/  BAR.SYNC.DEFER_BLOCKING 0x0 ;  /* 0x0000000000007b1d */ /* 0x000fe20000010000 */
[----:B0-----:R-:W-:Y:S02]  /*33d0*/  PRMT R19, R9, 0x7632, R19 ;  /* 0x0000763209137816 */ /* 0x001fe40000000013 */
[----:B-1----:R-:W-:-:S03]  /*33e0*/  LEA.HI.X.SX32 R15, R3, R22, 0x1, P6 ;  /* 0x00000016030f7211 */ /* 0x002fc600030f0eff */
[----:B------:R0:W-:Y:S01]  /*33f0*/  @P5 STG.E.U16 desc[UR14][R4.64], R8 ;  /* 0x0000000804005986 */ /* 0x0001e2000c10150e */
[----:B------:R-:W-:Y:S01]  /*3400*/  ISETP.LT.AND P5, PT, R0, UR7, !P0 ;  /* 0x0000000700007c0c */ /* 0x000fe2000c7a1270 */
[----:B------:R-:W-:Y:S01]  /*3410*/  VIADD R0, R2, 0x6 ;  /* 0x0000000602007836 */ /* 0x000fe20000000000 */
[----:B0-----:R-:W-:Y:S01]  /*3420*/  PRMT R5, R8, 0x7632, R5 ;  /* 0x0000763208057816 */ /* 0x001fe20000000005 */
[----:B------:R-:W-:-:S04]  /*3430*/  VIADD R8, R3, UR6 ;  /* 0x0000000603087c36 */ /* 0x000fc80008000000 */
[----:B------:R-:W-:Y:S01]  /*3440*/  @P4 STG.E.U16 desc[UR14][R6.64], R5 ;  /* 0x0000000506004986 */ /* 0x000fe2000c10150e */
[----:B------:R-:W-:Y:S01]  /*3450*/  ISETP.LT.AND P4, PT, R0, UR7, !P0 ;  /* 0x0000000700007c0c */ /* 0x000fe2000c781270 */
[----:B------:R-:W-:Y:S01]  /*3460*/  VIADD R0, R2, 0x7 ;  /* 0x0000000702007836 */ /* 0x000fe20000000000 */
[C---:B------:R-:W-:Y:S01]  /*3470*/  LEA R16, P6, R8.reuse, R20, 0x1 ;  /* 0x0000001408107211 */ /* 0x040fe200078c08ff */
[----:B------:R-:W0:Y:S01]  /*3480*/  LDS.128 R4, [R18] ;  /* 0x0000000012047984 */ /* 0x000e220000000c00 */
[C---:B------:R-:W-:Y:S02]  /*3490*/  VIADD R3, R8.reuse, UR6 ;  /* 0x0000000608037c36 */ /* 0x040fe40008000000 */
[----:B------:R-:W-:Y:S01]  /*34a0*/  LEA.HI.X.SX32 R17, R8, R22, 0x1, P6 ;  /* 0x0000001608117211 */ /* 0x000fe200030f0eff */
[----:B------:R1:W-:Y:S01]  /*34b0*/  @P3 STG.E.U16 desc[UR14][R12.64], R9 ;  /* 0x000000090c003986 */ /* 0x0003e2000c10150e */
[----:B------:R-:W-:Y:S01]  /*34c0*/  ISETP.LT.AND P3, PT, R0, UR7, !P0 ;  /* 0x0000000700007c0c */ /* 0x000fe2000c761270 */
[----:B------:R-:W-:Y:S01]  /*34d0*/  VIADD R0, R2, 0x8 ;  /* 0x0000000802007836 */ /* 0x000fe20000000000 */
[C---:B------:R-:W-:Y:S01]  /*34e0*/  LEA R8, P6, R3.reuse, R20, 0x1 ;  /* 0x0000001403087211 */ /* 0x040fe200078c08ff */
[----:B------:R2:W-:Y:S03]  /*34f0*/  @P2 STG.E.U16 desc[UR14][R14.64], R19 ;  /* 0x000000130e002986 */ /* 0x0005e6000c10150e */
[----:B------:R-:W-:Y:S01]  /*3500*/  ISETP.LT.AND P2, PT, R0, UR7, !P0 ;  /* 0x0000000700007c0c */ /* 0x000fe2000c741270 */
[----:B------:R-:W-:Y:S01]  /*3510*/  VIADD R0, R2, 0x9 ;  /* 0x0000000902007836 */ /* 0x000fe20000000000 */
[----:B------:R3:W-:Y:S01]  /*3520*/  @P1 STG.E.U16 desc[UR14][R16.64], R10 ;  /* 0x0000000a10001986 */ /* 0x0007e2000c10150e */
[----:B-1----:R-:W-:-:S03]  /*3530*/  VIADD R13, R3, UR6 ;  /* 0x00000006030d7c36 */ /* 0x002fc60008000000 */
[----:B------:R-:W-:Y:S01]  /*3540*/  ISETP.LT.AND P1, PT, R0, UR7, !P0 ;  /* 0x0000000700007c0c */ /* 0x000fe2000c721270 */
[----:B------:R-:W-:Y:S01]  /*3550*/  VIADD R0, R2, 0xa ;  /* 0x0000000a02007836 */ /* 0x000fe20000000000 */
[----:B------:R-:W-:Y:S01]  /*3560*/  LEA.HI.X.SX32 R9, R3, R22, 0x1, P6 ;  /* 0x0000001603097211 */ /* 0x000fe200030f0eff */
[C---:B------:R-:W-:Y:S01]  /*3570*/  VIADD R3, R13.reuse, UR6 ;  /* 0x000000060d037c36 */ /* 0x040fe20008000000 */
[----:B--2---:R-:W-:Y:S02]  /*3580*/  PRMT R15, R10, 0x7632, R15 ;  /* 0x000076320a0f7816 */ /* 0x004fe4000000000f */
[----:B------:R-:W-:Y:S01]  /*3590*/  LEA R12, P6, R13, R20, 0x1 ;  /* 0x000000140d0c7211 */ /* 0x000fe200078c08ff */
[----:B---3--:R-:W-:Y:S02]  /*35a0*/  VIADD R10, R3, UR6 ;  /* 0x00000006030a7c36 */ /* 0x008fe40008000000 */
[----:B------:R1:W-:Y:S01]  /*35b0*/  @P5 STG.E.U16 desc[UR14][R8.64], R15 ;  /* 0x0000000f08005986 */ /* 0x0003e2000c10150e */
[----:B------:R-:W-:-:S02]  /*35c0*/  LEA.HI.X.SX32 R13, R13, R22, 0x1, P6 ;  /* 0x000000160d0d7211 */ /* 0x000fc400030f0eff */
[----:B------:R-:W-:Y:S01]  /*35d0*/  ISETP.LT.AND P5, PT, R0, UR7, !P0 ;  /* 0x0000000700007c0c */ /* 0x000fe2000c7a1270 */
[----:B------:R-:W-:Y:S01]  /*35e0*/  VIADD R0, R2, 0xb ;  /* 0x0000000b02007836 */ /* 0x000fe20000000000 */
[C---:B------:R-:W-:Y:S01]  /*35f0*/  LEA R14, P6, R3.reuse, R20, 0x1 ;  /* 0x00000014030e7211 */ /* 0x040fe200078c08ff */
[----:B------:R2:W-:Y:S03]  /*3600*/  @P4 STG.E.U16 desc[UR14][R12.64], R11 ;  /* 0x0000000b0c004986 */ /* 0x0005e6000c10150e */
[----:B------:R-:W-:Y:S01]  /*3610*/  ISETP.LT.AND P4, PT, R0, UR7, !P0 ;  /* 0x0000000700007c0c */ /* 0x000fe2000c781270 */
[----:B------:R-:W-:Y:S01]  /*3620*/  VIADD R0, R2, 0xc ;  /* 0x0000000c02007836 */ /* 0x000fe20000000000 */
[----:B-1----:R-:W-:Y:S01]  /*3630*/  LEA.HI.X.SX32 R15, R3, R22, 0x1, P6 ;  /* 0x00000016030f7211 */ /* 0x002fe200030f0eff */
[----:B------:R-:W-:Y:S01]  /*3640*/  VIADD R3, R10, UR6 ;  /* 0x000000060a037c36 */ /* 0x000fe20008000000 */
[----:B------:R-:W-:-:S02]  /*3650*/  PRMT R9, R11, 0x7632, R9 ;  /* 0x000076320b097816 */ /* 0x000fc40000000009 */
[C---:B------:R-:W-:Y:S01]  /*3660*/  LEA R16, P6, R10.reuse, R20, 0x1 ;  /* 0x000000140a107211 */ /* 0x040fe200078c08ff */
[C---:B--2---:R-:W-:Y:S02]  /*3670*/  VIADD R11, R3.reuse, UR6 ;  /* 0x00000006030b7c36 */ /* 0x044fe40008000000 */
[----:B------:R1:W-:Y:S01]  /*3680*/  @P3 STG.E.U16 desc[UR14][R14.64], R9 ;  /* 0x000000090e003986 */ /* 0x0003e2000c10150e */
[----:B------:R-:W-:Y:S02]  /*3690*/  LEA.HI.X.SX32 R17, R10, R22, 0x1, P6 ;  /* 0x000000160a117211 */ /* 0x000fe400030f0eff */
[----:B------:R-:W-:Y:S01]  /*36a0*/  ISETP.LT.AND P3, PT, R0, UR7, !P0 ;  /* 0x0000000700007c0c */ /* 0x000fe2000c761270 */
[----:B------:R-:W-:Y:S01]  /*36b0*/  VIADD R0, R2, 0xd ;  /* 0x0000000d02007836 */ /* 0x000fe20000000000 */
[----:B------:R-:W-:Y:S01]  /*36c0*/  LEA R8, P6, R3, R20, 0x1 ;  /* 0x0000001403087211 */ /* 0x000fe200078c08ff */
[----:B------:R-:W-:Y:S01]  /*36d0*/  VIADD R13, R11, UR6 ;  /* 0x000000060b0d7c36 */ /* 0x000fe20008000000 */
[----:B0-----:R0:W-:Y:S02]  /*36e0*/  @P2 STG.E.U16 desc[UR14][R16.64], R4 ;  /* 0x0000000410002986 */ /* 0x0011e4000c10150e */
[----:B------:R-:W-:Y:S01]  /*36f0*/  ISETP.LT.AND P2, PT, R0, UR7, !P0 ;  /* 0x0000000700007c0c */ /* 0x000fe2000c741270 */
[----:B------:R-:W-:Y:S01]  /*3700*/  VIADD R0, R13, UR6 ;  /* 0x000000060d007c36 */ /* 0x000fe20008000000 */
[----:B-1----:R-:W-:Y:S01]  /*3710*/  LEA.HI.X.SX32 R9, R3, R22, 0x1, P6 ;  /* 0x0000001603097211 */ /* 0x002fe200030f0eff */
[----:B------:R-:W-:Y:S01]  /*3720*/  VIADD R3, R2, 0xe ;  /* 0x0000000e02037836 */ /* 0x000fe20000000000 */
[----:B------:R-:W-:Y:S01]  /*3730*/  PRMT R15, R4, 0x7632, R15 ;  /* 0x00007632040f7816 */ /* 0x000fe2000000000f */
[----:B------:R-:W-:Y:S01]  /*3740*/  VIADD R18, R0, UR6 ;  /* 0x0000000600127c36 */ /* 0x000fe20008000000 */
[----:B------:R-:W-:-:S03]  /*3750*/  LEA R10, P6, R11, R20, 0x1 ;  /* 0x000000140b0a7211 */ /* 0x000fc600078c08ff */
[----:B------:R1:W-:Y:S01]  /*3760*/  @P1 STG.E.U16 desc[UR14][R8.64], R15 ;  /* 0x0000000f08001986 */ /* 0x0003e2000c10150e */
[----:B------:R-:W-:Y:S01]  /*3770*/  LEA.HI.X.SX32 R11, R11, R22, 0x1, P6 ;  /* 0x000000160b0b7211 */ /* 0x000fe200030f0eff */
[----:B0-----:R-:W-:Y:S01]  /*3780*/  VIADD R4, R18, UR6 ;  /* 0x0000000612047c36 */ /* 0x001fe20008000000 */
[CC--:B------:R-:W-:Y:S02]  /*3790*/  LEA R12, P1, R13.reuse, R20.reuse, 0x1 ;  /* 0x000000140d0c7211 */ /* 0x0c0fe400078208ff */
[----:B------:R-:W-:Y:S01]  /*37a0*/  LEA R14, P6, R0, R20, 0x1 ;  /* 0x00000014000e7211 */ /* 0x000fe200078c08ff */
[----:B------:R-:W-:Y:S01]  /*37b0*/  VIADD R19, R4, UR6 ;  /* 0x0000000604137c36 */ /* 0x000fe20008000000 */
[-C--:B------:R-:W-:Y:S01]  /*37c0*/  LEA.HI.X.SX32 R13, R13, R22.reuse, 0x1, P1 ;  /* 0x000000160d0d7211 */ /* 0x080fe200008f0eff */
[----:B------:R0:W-:Y:S01]  /*37d0*/  @P5 STG.E.U16 desc[UR14][R10.64], R5 ;  /* 0x000000050a005986 */ /* 0x0001e2000c10150e */
[----:B-1----:R-:W-:Y:S01]  /*37e0*/  LEA.HI.X.SX32 R15, R0, R22, 0x1, P6 ;  /* 0x00000016000f7211 */ /* 0x002fe200030f0eff */
[----:B------:R-:W-:Y:S01]  /*37f0*/  VIADD R0, R2, 0xf ;  /* 0x0000000f02007836 */ /* 0x000fe20000000000 */
[----:B------:R-:W-:-:S02]  /*3800*/  LEA R8, P1, R4, R20, 0x1 ;  /* 0x0000001404087211 */ /* 0x000fc400078208ff */
[----:B------:R-:W-:Y:S02]  /*3810*/  LEA R16, P6, R18, R20, 0x1 ;  /* 0x0000001412107211 */ /* 0x000fe400078c08ff */
[-C--:B------:R-:W-:Y:S02]  /*3820*/  LEA.HI.X.SX32 R9, R4, R22.reuse, 0x1, P1 ;  /* 0x0000001604097211 */ /* 0x080fe400008f0eff */
[----:B------:R-:W-:Y:S02]  /*3830*/  ISETP.LT.AND P1, PT, R3, UR7, !P0 ;  /* 0x0000000703007c0c */ /* 0x000fe4000c721270 */
[----:B------:R-:W-:Y:S02]  /*3840*/  ISETP.LT.AND P0, PT, R0, UR7, !P0 ;  /* 0x0000000700007c0c */ /* 0x000fe4000c701270 */
[----:B------:R-:W-:Y:S02]  /*3850*/  PRMT R0, R5, 0x7632, R0 ;  /* 0x0000763205007816 */ /* 0x000fe40000000000 */
[----:B------:R-:W-:-:S02]  /*3860*/  LEA.HI.X.SX32 R17, R18, R22, 0x1, P6 ;  /* 0x0000001612117211 */ /* 0x000fc400030f0eff */
[----:B------:R-:W-:Y:S01]  /*3870*/  PRMT R4, R6, 0x7632, R4 ;  /* 0x0000763206047816 */ /* 0x000fe20000000004 */
[----:B------:R0:W-:Y:S01]  /*3880*/  @P4 STG.E.U16 desc[UR14][R12.64], R0 ;  /* 0x000000000c004986 */ /* 0x0001e2000c10150e */
[----:B------:R-:W-:-:S03]  /*3890*/  LEA R2, P6, R19, R20, 0x1 ;  /* 0x0000001413027211 */ /* 0x000fc600078c08ff */
[----:B------:R0:W-:Y:S01]  /*38a0*/  @P3 STG.E.U16 desc[UR14][R14.64], R6 ;  /* 0x000000060e003986 */ /* 0x0001e2000c10150e */
[----:B------:R-:W-:-:S03]  /*38b0*/  LEA.HI.X.SX32 R3, R19, R22, 0x1, P6 ;  /* 0x0000001613037211 */ /* 0x000fc600030f0eff */
[----:B------:R0:W-:Y:S04]  /*38c0*/  @P2 STG.E.U16 desc[UR14][R16.64], R4 ;  /* 0x0000000410002986 */ /* 0x0001e8000c10150e */
[----:B------:R0:W-:Y:S01]  /*38d0*/  @P1 STG.E.U16 desc[UR14][R8.64], R7 ;  /* 0x0000000708001986 */ /* 0x0001e2000c10150e */
[----:B------:R-:W-:Y:S05]  /*38e0*/  @!P0 EXIT ;  /* 0x000000000000894d */ /* 0x000fea0003800000 */
[----:B0-----:R-:W-:-:S05]  /*38f0*/  PRMT R7, R7, 0x7632, R7 ;  /* 0x0000763207077816 */ /* 0x001fca0000000007 */
[----:B------:R-:W-:Y:S01]  /*3900*/  STG.E.U16 desc[UR14][R2.64], R7 ;  /* 0x0000000702007986 */ /* 0x000fe2000c10150e */
[----:B------:R-:W-:Y:S05]  /*3910*/  EXIT ;  /* 0x000000000000794d */ /* 0x000fea0003800000 */
.L_x_2:
[----:B------:R-:W-:-:S00]  /*3920*/  BRA `(.L_x_2) ;  /* 0xfffffffc00fc7947 */ /* 0x000fc0000383ffff */
[----:B------:R-:W-:-:S00]  /*3930*/  NOP ;  /* 0x0000000000007918 */ /* 0x000fc00000000000 */
        /* <DEDUP_REMOVED lines=12> */
.L_x_3:


//--------------------- .nv.shared.matmul_kernel  --------------------------
	.section	.nv.shared.matmul_kernel,"aw",@nobits
	.sectionflags	@""
	.align	16
	.zero		1024


//--------------------- .nv.shared.reserved.0     --------------------------
	.section	.nv.shared.reserved.0,"aw",@nobits
	.weak		__nv_reservedSMEM_offset_0_alias
	.size		__nv_reservedSMEM_offset_0_alias, 0, 0
	.other		__nv_reservedSMEM_offset_0_alias,@"STO_CUDA_RESERVED_SHARED STV_DEFAULT"
__nv_reservedSMEM_offset_0_alias:
	.zero		0


//--------------------- .nv.constant0.matmul_kernel --------------------------
	.section	.nv.constant0.matmul_kernel,"a",@progbits
	.sectionflags	@""
	.align	4
.nv.constant0.matmul_kernel:
	.zero		608


//--------------------- SYMBOLS --------------------------

	.type		.nv.reservedSmem.offset0,@object
	.size		.nv.reservedSmem.offset0,0x4
